//
// Generated by NVIDIA NVVM Compiler
//
// Compiler Build ID: CL-36424714
// Cuda compilation tools, release 13.0, V13.0.88
// Based on NVVM 20.0.0
//

.version 9.0
.target sm_100
.address_size 64

	// .globl	_Z13compute_layerPfiS_S_
.extern .func  (.param .b32 func_retval0) vprintf
(
	.param .b64 vprintf_param_0,
	.param .b64 vprintf_param_1
)
;
// _ZZ13compute_layerPfiS_S_E8instance has been demoted
.global .align 1 .b8 $str[5] = {37, 102, 32, 10};

.visible .entry _Z13compute_layerPfiS_S_(
	.param .u64 .ptr .align 1 _Z13compute_layerPfiS_S__param_0,
	.param .u32 _Z13compute_layerPfiS_S__param_1,
	.param .u64 .ptr .align 1 _Z13compute_layerPfiS_S__param_2,
	.param .u64 .ptr .align 1 _Z13compute_layerPfiS_S__param_3
)
{
	.reg .pred 	%p<12>;
	.reg .b32 	%r<137>;
	.reg .b32 	%f<126>;
	.reg .b64 	%rd<70>;
	// demoted variable
	.shared .align 4 .b8 _ZZ13compute_layerPfiS_S_E8instance[12];
	ld.param.u64 	%rd3, [_Z13compute_layerPfiS_S__param_0];
	ld.param.u32 	%r77, [_Z13compute_layerPfiS_S__param_1];
	ld.param.u64 	%rd5, [_Z13compute_layerPfiS_S__param_2];
	cvta.to.global.u64 	%rd1, %rd5;
	mov.u32 	%r1, %ctaid.x;
	mov.u32 	%r2, %tid.x;
	mov.u32 	%r3, %ntid.x;
	setp.ge.u32 	%p1, %r2, %r77;
	@%p1 bra 	$L__BB0_3;
	mul.lo.s32 	%r4, %r77, %r1;
	cvta.to.global.u64 	%rd2, %rd3;
	mov.u32 	%r80, _ZZ13compute_layerPfiS_S_E8instance;
	mov.u32 	%r112, %r2;
$L__BB0_2:
	add.s32 	%r78, %r112, %r4;
	mul.wide.u32 	%rd6, %r78, 4;
	add.s64 	%rd7, %rd2, %rd6;
	ld.global.f32 	%f14, [%rd7];
	shl.b32 	%r79, %r112, 2;
	add.s32 	%r81, %r80, %r79;
	st.shared.f32 	[%r81], %f14;
	add.s32 	%r112, %r112, %r3;
	setp.lt.u32 	%p2, %r112, %r77;
	@%p2 bra 	$L__BB0_2;
$L__BB0_3:
	bar.sync 	0;
	setp.eq.s32 	%p3, %r77, 0;
	mov.f32 	%f125, 0f00000000;
	@%p3 bra 	$L__BB0_16;
	and.b32  	%r7, %r77, 15;
	setp.lt.u32 	%p4, %r77, 16;
	mov.f32 	%f125, 0f00000000;
	mov.b32 	%r132, 0;
	@%p4 bra 	$L__BB0_7;
	and.b32  	%r132, %r77, -16;
	neg.s32 	%r130, %r132;
	add.s32 	%r129, %r2, %r3;
	shl.b32 	%r84, %r3, 1;
	add.s32 	%r128, %r2, %r84;
	mad.lo.s32 	%r127, %r3, 3, %r2;
	shl.b32 	%r85, %r3, 2;
	add.s32 	%r126, %r2, %r85;
	mad.lo.s32 	%r125, %r3, 5, %r2;
	mad.lo.s32 	%r124, %r3, 6, %r2;
	mad.lo.s32 	%r123, %r3, 7, %r2;
	shl.b32 	%r86, %r3, 3;
	add.s32 	%r122, %r2, %r86;
	mad.lo.s32 	%r121, %r3, 9, %r2;
	mad.lo.s32 	%r120, %r3, 10, %r2;
	mad.lo.s32 	%r119, %r3, 11, %r2;
	mad.lo.s32 	%r118, %r3, 12, %r2;
	mad.lo.s32 	%r117, %r3, 13, %r2;
	mad.lo.s32 	%r116, %r3, 14, %r2;
	mad.lo.s32 	%r115, %r3, 15, %r2;
	mov.u32 	%r87, _ZZ13compute_layerPfiS_S_E8instance;
	add.s32 	%r113, %r87, 32;
	mov.f32 	%f125, 0f00000000;
	mov.u32 	%r114, %r2;
$L__BB0_6:
	.pragma "nounroll";
	ld.shared.f32 	%f19, [%r113+-32];
	mul.wide.u32 	%rd8, %r114, 4;
	add.s64 	%rd9, %rd1, %rd8;
	ld.global.f32 	%f20, [%rd9];
	fma.rn.f32 	%f21, %f19, %f20, %f125;
	ld.shared.f32 	%f22, [%r113+-28];
	mul.wide.u32 	%rd10, %r129, 4;
	add.s64 	%rd11, %rd1, %rd10;
	ld.global.f32 	%f23, [%rd11];
	fma.rn.f32 	%f24, %f22, %f23, %f21;
	ld.shared.f32 	%f25, [%r113+-24];
	mul.wide.u32 	%rd12, %r128, 4;
	add.s64 	%rd13, %rd1, %rd12;
	ld.global.f32 	%f26, [%rd13];
	fma.rn.f32 	%f27, %f25, %f26, %f24;
	ld.shared.f32 	%f28, [%r113+-20];
	mul.wide.u32 	%rd14, %r127, 4;
	add.s64 	%rd15, %rd1, %rd14;
	ld.global.f32 	%f29, [%rd15];
	fma.rn.f32 	%f30, %f28, %f29, %f27;
	ld.shared.f32 	%f31, [%r113+-16];
	mul.wide.u32 	%rd16, %r126, 4;
	add.s64 	%rd17, %rd1, %rd16;
	ld.global.f32 	%f32, [%rd17];
	fma.rn.f32 	%f33, %f31, %f32, %f30;
	ld.shared.f32 	%f34, [%r113+-12];
	mul.wide.u32 	%rd18, %r125, 4;
	add.s64 	%rd19, %rd1, %rd18;
	ld.global.f32 	%f35, [%rd19];
	fma.rn.f32 	%f36, %f34, %f35, %f33;
	ld.shared.f32 	%f37, [%r113+-8];
	mul.wide.u32 	%rd20, %r124, 4;
	add.s64 	%rd21, %rd1, %rd20;
	ld.global.f32 	%f38, [%rd21];
	fma.rn.f32 	%f39, %f37, %f38, %f36;
	ld.shared.f32 	%f40, [%r113+-4];
	mul.wide.u32 	%rd22, %r123, 4;
	add.s64 	%rd23, %rd1, %rd22;
	ld.global.f32 	%f41, [%rd23];
	fma.rn.f32 	%f42, %f40, %f41, %f39;
	ld.shared.f32 	%f43, [%r113];
	mul.wide.u32 	%rd24, %r122, 4;
	add.s64 	%rd25, %rd1, %rd24;
	ld.global.f32 	%f44, [%rd25];
	fma.rn.f32 	%f45, %f43, %f44, %f42;
	ld.shared.f32 	%f46, [%r113+4];
	mul.wide.u32 	%rd26, %r121, 4;
	add.s64 	%rd27, %rd1, %rd26;
	ld.global.f32 	%f47, [%rd27];
	fma.rn.f32 	%f48, %f46, %f47, %f45;
	ld.shared.f32 	%f49, [%r113+8];
	mul.wide.u32 	%rd28, %r120, 4;
	add.s64 	%rd29, %rd1, %rd28;
	ld.global.f32 	%f50, [%rd29];
	fma.rn.f32 	%f51, %f49, %f50, %f48;
	ld.shared.f32 	%f52, [%r113+12];
	mul.wide.u32 	%rd30, %r119, 4;
	add.s64 	%rd31, %rd1, %rd30;
	ld.global.f32 	%f53, [%rd31];
	fma.rn.f32 	%f54, %f52, %f53, %f51;
	ld.shared.f32 	%f55, [%r113+16];
	mul.wide.u32 	%rd32, %r118, 4;
	add.s64 	%rd33, %rd1, %rd32;
	ld.global.f32 	%f56, [%rd33];
	fma.rn.f32 	%f57, %f55, %f56, %f54;
	ld.shared.f32 	%f58, [%r113+20];
	mul.wide.u32 	%rd34, %r117, 4;
	add.s64 	%rd35, %rd1, %rd34;
	ld.global.f32 	%f59, [%rd35];
	fma.rn.f32 	%f60, %f58, %f59, %f57;
	ld.shared.f32 	%f61, [%r113+24];
	mul.wide.u32 	%rd36, %r116, 4;
	add.s64 	%rd37, %rd1, %rd36;
	ld.global.f32 	%f62, [%rd37];
	fma.rn.f32 	%f63, %f61, %f62, %f60;
	ld.shared.f32 	%f64, [%r113+28];
	mul.wide.u32 	%rd38, %r115, 4;
	add.s64 	%rd39, %rd1, %rd38;
	ld.global.f32 	%f65, [%rd39];
	fma.rn.f32 	%f125, %f64, %f65, %f63;
	add.s32 	%r130, %r130, 16;
	shl.b32 	%r88, %r3, 4;
	add.s32 	%r129, %r129, %r88;
	add.s32 	%r128, %r128, %r88;
	add.s32 	%r127, %r127, %r88;
	add.s32 	%r126, %r126, %r88;
	add.s32 	%r125, %r125, %r88;
	add.s32 	%r124, %r124, %r88;
	add.s32 	%r123, %r123, %r88;
	add.s32 	%r122, %r122, %r88;
	add.s32 	%r121, %r121, %r88;
	add.s32 	%r120, %r120, %r88;
	add.s32 	%r119, %r119, %r88;
	add.s32 	%r118, %r118, %r88;
	add.s32 	%r117, %r117, %r88;
	add.s32 	%r116, %r116, %r88;
	add.s32 	%r115, %r115, %r88;
	add.s32 	%r114, %r114, %r88;
	add.s32 	%r113, %r113, 64;
	setp.ne.s32 	%p5, %r130, 0;
	@%p5 bra 	$L__BB0_6;
$L__BB0_7:
	setp.eq.s32 	%p6, %r7, 0;
	@%p6 bra 	$L__BB0_16;
	and.b32  	%r62, %r77, 7;
	setp.lt.u32 	%p7, %r7, 8;
	@%p7 bra 	$L__BB0_10;
	shl.b32 	%r89, %r132, 2;
	mov.u32 	%r90, _ZZ13compute_layerPfiS_S_E8instance;
	add.s32 	%r91, %r90, %r89;
	ld.shared.f32 	%f67, [%r91];
	mad.lo.s32 	%r92, %r132, %r3, %r2;
	mul.wide.u32 	%rd40, %r92, 4;
	add.s64 	%rd41, %rd1, %rd40;
	ld.global.f32 	%f68, [%rd41];
	fma.rn.f32 	%f69, %f67, %f68, %f125;
	ld.shared.f32 	%f70, [%r91+4];
	add.s32 	%r93, %r92, %r3;
	mul.wide.u32 	%rd42, %r93, 4;
	add.s64 	%rd43, %rd1, %rd42;
	ld.global.f32 	%f71, [%rd43];
	fma.rn.f32 	%f72, %f70, %f71, %f69;
	ld.shared.f32 	%f73, [%r91+8];
	add.s32 	%r94, %r93, %r3;
	mul.wide.u32 	%rd44, %r94, 4;
	add.s64 	%rd45, %rd1, %rd44;
	ld.global.f32 	%f74, [%rd45];
	fma.rn.f32 	%f75, %f73, %f74, %f72;
	ld.shared.f32 	%f76, [%r91+12];
	add.s32 	%r95, %r94, %r3;
	mul.wide.u32 	%rd46, %r95, 4;
	add.s64 	%rd47, %rd1, %rd46;
	ld.global.f32 	%f77, [%rd47];
	fma.rn.f32 	%f78, %f76, %f77, %f75;
	ld.shared.f32 	%f79, [%r91+16];
	add.s32 	%r96, %r95, %r3;
	mul.wide.u32 	%rd48, %r96, 4;
	add.s64 	%rd49, %rd1, %rd48;
	ld.global.f32 	%f80, [%rd49];
	fma.rn.f32 	%f81, %f79, %f80, %f78;
	ld.shared.f32 	%f82, [%r91+20];
	add.s32 	%r97, %r96, %r3;
	mul.wide.u32 	%rd50, %r97, 4;
	add.s64 	%rd51, %rd1, %rd50;
	ld.global.f32 	%f83, [%rd51];
	fma.rn.f32 	%f84, %f82, %f83, %f81;
	ld.shared.f32 	%f85, [%r91+24];
	add.s32 	%r98, %r97, %r3;
	mul.wide.u32 	%rd52, %r98, 4;
	add.s64 	%rd53, %rd1, %rd52;
	ld.global.f32 	%f86, [%rd53];
	fma.rn.f32 	%f87, %f85, %f86, %f84;
	ld.shared.f32 	%f88, [%r91+28];
	add.s32 	%r99, %r98, %r3;
	mul.wide.u32 	%rd54, %r99, 4;
	add.s64 	%rd55, %rd1, %rd54;
	ld.global.f32 	%f89, [%rd55];
	fma.rn.f32 	%f125, %f88, %f89, %f87;
	add.s32 	%r132, %r132, 8;
$L__BB0_10:
	setp.eq.s32 	%p8, %r62, 0;
	@%p8 bra 	$L__BB0_16;
	and.b32  	%r65, %r77, 3;
	setp.lt.u32 	%p9, %r62, 4;
	@%p9 bra 	$L__BB0_13;
	shl.b32 	%r100, %r132, 2;
	mov.u32 	%r101, _ZZ13compute_layerPfiS_S_E8instance;
	add.s32 	%r102, %r101, %r100;
	ld.shared.f32 	%f91, [%r102];
	mad.lo.s32 	%r103, %r132, %r3, %r2;
	mul.wide.u32 	%rd56, %r103, 4;
	add.s64 	%rd57, %rd1, %rd56;
	ld.global.f32 	%f92, [%rd57];
	fma.rn.f32 	%f93, %f91, %f92, %f125;
	ld.shared.f32 	%f94, [%r102+4];
	add.s32 	%r104, %r103, %r3;
	mul.wide.u32 	%rd58, %r104, 4;
	add.s64 	%rd59, %rd1, %rd58;
	ld.global.f32 	%f95, [%rd59];
	fma.rn.f32 	%f96, %f94, %f95, %f93;
	ld.shared.f32 	%f97, [%r102+8];
	add.s32 	%r105, %r104, %r3;
	mul.wide.u32 	%rd60, %r105, 4;
	add.s64 	%rd61, %rd1, %rd60;
	ld.global.f32 	%f98, [%rd61];
	fma.rn.f32 	%f99, %f97, %f98, %f96;
	ld.shared.f32 	%f100, [%r102+12];
	add.s32 	%r106, %r105, %r3;
	mul.wide.u32 	%rd62, %r106, 4;
	add.s64 	%rd63, %rd1, %rd62;
	ld.global.f32 	%f101, [%rd63];
	fma.rn.f32 	%f125, %f100, %f101, %f99;
	add.s32 	%r132, %r132, 4;
$L__BB0_13:
	setp.eq.s32 	%p10, %r65, 0;
	@%p10 bra 	$L__BB0_16;
	mad.lo.s32 	%r136, %r3, %r132, %r2;
	shl.b32 	%r107, %r132, 2;
	mov.u32 	%r108, _ZZ13compute_layerPfiS_S_E8instance;
	add.s32 	%r135, %r108, %r107;
	neg.s32 	%r134, %r65;
$L__BB0_15:
	.pragma "nounroll";
	ld.shared.f32 	%f102, [%r135];
	mul.wide.u32 	%rd64, %r136, 4;
	add.s64 	%rd65, %rd1, %rd64;
	ld.global.f32 	%f103, [%rd65];
	fma.rn.f32 	%f125, %f102, %f103, %f125;
	add.s32 	%r136, %r136, %r3;
	add.s32 	%r135, %r135, 4;
	add.s32 	%r134, %r134, 1;
	setp.ne.s32 	%p11, %r134, 0;
	@%p11 bra 	$L__BB0_15;
$L__BB0_16:
	ld.param.u64 	%rd69, [_Z13compute_layerPfiS_S__param_3];
	cvta.to.global.u64 	%rd66, %rd69;
	fma.rn.f32 	%f104, %f125, 0fBBBB989D, 0f3F000000;
	cvt.sat.f32.f32 	%f105, %f104;
	mov.f32 	%f106, 0f4B400001;
	mov.f32 	%f107, 0f437C0000;
	fma.rm.f32 	%f108, %f105, %f107, %f106;
	add.f32 	%f109, %f108, 0fCB40007F;
	neg.f32 	%f110, %f109;
	fma.rn.f32 	%f111, %f125, 0fBFB8AA3B, %f110;
	fma.rn.f32 	%f112, %f125, 0fB2A57060, %f111;
	mov.b32 	%r109, %f108;
	shl.b32 	%r110, %r109, 23;
	mov.b32 	%f113, %r110;
	ex2.approx.ftz.f32 	%f114, %f112;
	fma.rn.f32 	%f115, %f114, %f113, 0f3F800000;
	rcp.rn.f32 	%f116, %f115;
	mad.lo.s32 	%r111, %r1, %r3, %r2;
	mul.wide.u32 	%rd67, %r111, 4;
	add.s64 	%rd68, %rd66, %rd67;
	st.global.f32 	[%rd68], %f116;
	ret;

}
	// .globl	_Z7delta_jPfS_S_
.visible .entry _Z7delta_jPfS_S_(
	.param .u64 .ptr .align 1 _Z7delta_jPfS_S__param_0,
	.param .u64 .ptr .align 1 _Z7delta_jPfS_S__param_1,
	.param .u64 .ptr .align 1 _Z7delta_jPfS_S__param_2
)
{
	.reg .b32 	%r<5>;
	.reg .b32 	%f<8>;
	.reg .b64 	%rd<11>;

	ld.param.u64 	%rd1, [_Z7delta_jPfS_S__param_0];
	ld.param.u64 	%rd2, [_Z7delta_jPfS_S__param_1];
	ld.param.u64 	%rd3, [_Z7delta_jPfS_S__param_2];
	cvta.to.global.u64 	%rd4, %rd3;
	cvta.to.global.u64 	%rd5, %rd2;
	cvta.to.global.u64 	%rd6, %rd1;
	mov.u32 	%r1, %tid.x;
	mov.u32 	%r2, %ctaid.x;
	mov.u32 	%r3, %ntid.x;
	mad.lo.s32 	%r4, %r2, %r3, %r1;
	mul.wide.u32 	%rd7, %r4, 4;
	add.s64 	%rd8, %rd6, %rd7;
	ld.global.f32 	%f1, [%rd8];
	mov.f32 	%f2, 0f3F800000;
	sub.f32 	%f3, %f2, %f1;
	mul.f32 	%f4, %f1, %f3;
	add.s64 	%rd9, %rd5, %rd7;
	ld.global.f32 	%f5, [%rd9];
	sub.f32 	%f6, %f5, %f1;
	mul.f32 	%f7, %f4, %f6;
	add.s64 	%rd10, %rd4, %rd7;
	st.global.f32 	[%rd10], %f7;
	ret;

}
	// .globl	_Z7delta_kPfS_iS_S_
.visible .entry _Z7delta_kPfS_iS_S_(
	.param .u64 .ptr .align 1 _Z7delta_kPfS_iS_S__param_0,
	.param .u64 .ptr .align 1 _Z7delta_kPfS_iS_S__param_1,
	.param .u32 _Z7delta_kPfS_iS_S__param_2,
	.param .u64 .ptr .align 1 _Z7delta_kPfS_iS_S__param_3,
	.param .u64 .ptr .align 1 _Z7delta_kPfS_iS_S__param_4
)
{
	.local .align 8 .b8 	__local_depot2[8];
	.reg .b64 	%SP;
	.reg .b64 	%SPL;
	.reg .pred 	%p<10>;
	.reg .b32 	%r<37>;
	.reg .b32 	%f<121>;
	.reg .b64 	%rd<64>;
	.reg .b64 	%fd<2>;

	mov.u64 	%SPL, __local_depot2;
	cvta.local.u64 	%SP, %SPL;
	ld.param.u64 	%rd15, [_Z7delta_kPfS_iS_S__param_0];
	ld.param.u64 	%rd17, [_Z7delta_kPfS_iS_S__param_1];
	ld.param.u32 	%r20, [_Z7delta_kPfS_iS_S__param_2];
	ld.param.u64 	%rd18, [_Z7delta_kPfS_iS_S__param_3];
	ld.param.u64 	%rd16, [_Z7delta_kPfS_iS_S__param_4];
	cvta.to.global.u64 	%rd1, %rd17;
	cvta.to.global.u64 	%rd2, %rd18;
	mov.u32 	%r1, %tid.x;
	mov.u32 	%r2, %ctaid.x;
	setp.lt.s32 	%p1, %r20, 1;
	mov.f32 	%f120, 0f00000000;
	@%p1 bra 	$L__BB2_13;
	mul.lo.s32 	%r3, %r20, %r1;
	mul.lo.s32 	%r4, %r20, %r2;
	and.b32  	%r5, %r20, 15;
	setp.lt.u32 	%p2, %r20, 16;
	mov.f32 	%f120, 0f00000000;
	mov.b32 	%r34, 0;
	@%p2 bra 	$L__BB2_4;
	and.b32  	%r34, %r20, 2147483632;
	neg.s32 	%r32, %r34;
	mul.wide.u32 	%rd19, %r3, 4;
	add.s64 	%rd20, %rd19, %rd2;
	add.s64 	%rd61, %rd20, 32;
	mul.wide.u32 	%rd21, %r4, 4;
	add.s64 	%rd22, %rd21, %rd1;
	add.s64 	%rd60, %rd22, 32;
	mov.f32 	%f120, 0f00000000;
$L__BB2_3:
	.pragma "nounroll";
	ld.global.f32 	%f18, [%rd61+-32];
	ld.global.f32 	%f19, [%rd60+-32];
	fma.rn.f32 	%f20, %f18, %f19, %f120;
	ld.global.f32 	%f21, [%rd61+-28];
	ld.global.f32 	%f22, [%rd60+-28];
	fma.rn.f32 	%f23, %f21, %f22, %f20;
	ld.global.f32 	%f24, [%rd61+-24];
	ld.global.f32 	%f25, [%rd60+-24];
	fma.rn.f32 	%f26, %f24, %f25, %f23;
	ld.global.f32 	%f27, [%rd61+-20];
	ld.global.f32 	%f28, [%rd60+-20];
	fma.rn.f32 	%f29, %f27, %f28, %f26;
	ld.global.f32 	%f30, [%rd61+-16];
	ld.global.f32 	%f31, [%rd60+-16];
	fma.rn.f32 	%f32, %f30, %f31, %f29;
	ld.global.f32 	%f33, [%rd61+-12];
	ld.global.f32 	%f34, [%rd60+-12];
	fma.rn.f32 	%f35, %f33, %f34, %f32;
	ld.global.f32 	%f36, [%rd61+-8];
	ld.global.f32 	%f37, [%rd60+-8];
	fma.rn.f32 	%f38, %f36, %f37, %f35;
	ld.global.f32 	%f39, [%rd61+-4];
	ld.global.f32 	%f40, [%rd60+-4];
	fma.rn.f32 	%f41, %f39, %f40, %f38;
	ld.global.f32 	%f42, [%rd61];
	ld.global.f32 	%f43, [%rd60];
	fma.rn.f32 	%f44, %f42, %f43, %f41;
	ld.global.f32 	%f45, [%rd61+4];
	ld.global.f32 	%f46, [%rd60+4];
	fma.rn.f32 	%f47, %f45, %f46, %f44;
	ld.global.f32 	%f48, [%rd61+8];
	ld.global.f32 	%f49, [%rd60+8];
	fma.rn.f32 	%f50, %f48, %f49, %f47;
	ld.global.f32 	%f51, [%rd61+12];
	ld.global.f32 	%f52, [%rd60+12];
	fma.rn.f32 	%f53, %f51, %f52, %f50;
	ld.global.f32 	%f54, [%rd61+16];
	ld.global.f32 	%f55, [%rd60+16];
	fma.rn.f32 	%f56, %f54, %f55, %f53;
	ld.global.f32 	%f57, [%rd61+20];
	ld.global.f32 	%f58, [%rd60+20];
	fma.rn.f32 	%f59, %f57, %f58, %f56;
	ld.global.f32 	%f60, [%rd61+24];
	ld.global.f32 	%f61, [%rd60+24];
	fma.rn.f32 	%f62, %f60, %f61, %f59;
	ld.global.f32 	%f63, [%rd61+28];
	ld.global.f32 	%f64, [%rd60+28];
	fma.rn.f32 	%f120, %f63, %f64, %f62;
	add.s32 	%r32, %r32, 16;
	add.s64 	%rd61, %rd61, 64;
	add.s64 	%rd60, %rd60, 64;
	setp.ne.s32 	%p3, %r32, 0;
	@%p3 bra 	$L__BB2_3;
$L__BB2_4:
	setp.eq.s32 	%p4, %r5, 0;
	@%p4 bra 	$L__BB2_13;
	and.b32  	%r11, %r20, 7;
	setp.lt.u32 	%p5, %r5, 8;
	@%p5 bra 	$L__BB2_7;
	add.s32 	%r22, %r34, %r3;
	mul.wide.u32 	%rd23, %r22, 4;
	add.s64 	%rd24, %rd2, %rd23;
	ld.global.f32 	%f66, [%rd24];
	add.s32 	%r23, %r34, %r4;
	mul.wide.u32 	%rd25, %r23, 4;
	add.s64 	%rd26, %rd1, %rd25;
	ld.global.f32 	%f67, [%rd26];
	fma.rn.f32 	%f68, %f66, %f67, %f120;
	cvt.u64.u32 	%rd27, %r3;
	cvt.u64.u32 	%rd28, %r34;
	add.s64 	%rd29, %rd28, %rd27;
	shl.b64 	%rd30, %rd29, 2;
	add.s64 	%rd31, %rd2, %rd30;
	ld.global.f32 	%f69, [%rd31+4];
	cvt.u64.u32 	%rd32, %r4;
	add.s64 	%rd33, %rd28, %rd32;
	shl.b64 	%rd34, %rd33, 2;
	add.s64 	%rd35, %rd1, %rd34;
	ld.global.f32 	%f70, [%rd35+4];
	fma.rn.f32 	%f71, %f69, %f70, %f68;
	ld.global.f32 	%f72, [%rd31+8];
	ld.global.f32 	%f73, [%rd35+8];
	fma.rn.f32 	%f74, %f72, %f73, %f71;
	ld.global.f32 	%f75, [%rd31+12];
	ld.global.f32 	%f76, [%rd35+12];
	fma.rn.f32 	%f77, %f75, %f76, %f74;
	ld.global.f32 	%f78, [%rd31+16];
	ld.global.f32 	%f79, [%rd35+16];
	fma.rn.f32 	%f80, %f78, %f79, %f77;
	ld.global.f32 	%f81, [%rd31+20];
	ld.global.f32 	%f82, [%rd35+20];
	fma.rn.f32 	%f83, %f81, %f82, %f80;
	ld.global.f32 	%f84, [%rd31+24];
	ld.global.f32 	%f85, [%rd35+24];
	fma.rn.f32 	%f86, %f84, %f85, %f83;
	ld.global.f32 	%f87, [%rd31+28];
	ld.global.f32 	%f88, [%rd35+28];
	fma.rn.f32 	%f120, %f87, %f88, %f86;
	add.s32 	%r34, %r34, 8;
$L__BB2_7:
	setp.eq.s32 	%p6, %r11, 0;
	@%p6 bra 	$L__BB2_13;
	and.b32  	%r14, %r20, 3;
	setp.lt.u32 	%p7, %r11, 4;
	@%p7 bra 	$L__BB2_10;
	add.s32 	%r24, %r34, %r3;
	mul.wide.u32 	%rd36, %r24, 4;
	add.s64 	%rd37, %rd2, %rd36;
	ld.global.f32 	%f90, [%rd37];
	add.s32 	%r25, %r34, %r4;
	mul.wide.u32 	%rd38, %r25, 4;
	add.s64 	%rd39, %rd1, %rd38;
	ld.global.f32 	%f91, [%rd39];
	fma.rn.f32 	%f92, %f90, %f91, %f120;
	cvt.u64.u32 	%rd40, %r3;
	cvt.u64.u32 	%rd41, %r34;
	add.s64 	%rd42, %rd41, %rd40;
	shl.b64 	%rd43, %rd42, 2;
	add.s64 	%rd44, %rd2, %rd43;
	ld.global.f32 	%f93, [%rd44+4];
	cvt.u64.u32 	%rd45, %r4;
	add.s64 	%rd46, %rd41, %rd45;
	shl.b64 	%rd47, %rd46, 2;
	add.s64 	%rd48, %rd1, %rd47;
	ld.global.f32 	%f94, [%rd48+4];
	fma.rn.f32 	%f95, %f93, %f94, %f92;
	ld.global.f32 	%f96, [%rd44+8];
	ld.global.f32 	%f97, [%rd48+8];
	fma.rn.f32 	%f98, %f96, %f97, %f95;
	ld.global.f32 	%f99, [%rd44+12];
	ld.global.f32 	%f100, [%rd48+12];
	fma.rn.f32 	%f120, %f99, %f100, %f98;
	add.s32 	%r34, %r34, 4;
$L__BB2_10:
	setp.eq.s32 	%p8, %r14, 0;
	@%p8 bra 	$L__BB2_13;
	add.s32 	%r26, %r34, %r4;
	mul.wide.u32 	%rd49, %r26, 4;
	add.s64 	%rd63, %rd1, %rd49;
	add.s32 	%r27, %r34, %r3;
	mul.wide.u32 	%rd50, %r27, 4;
	add.s64 	%rd62, %rd2, %rd50;
	neg.s32 	%r36, %r14;
$L__BB2_12:
	.pragma "nounroll";
	ld.global.f32 	%f101, [%rd62];
	ld.global.f32 	%f102, [%rd63];
	fma.rn.f32 	%f120, %f101, %f102, %f120;
	add.s64 	%rd63, %rd63, 4;
	add.s64 	%rd62, %rd62, 4;
	add.s32 	%r36, %r36, 1;
	setp.ne.s32 	%p9, %r36, 0;
	@%p9 bra 	$L__BB2_12;
$L__BB2_13:
	add.u64 	%rd51, %SP, 0;
	add.u64 	%rd52, %SPL, 0;
	cvta.to.global.u64 	%rd53, %rd15;
	cvta.to.global.u64 	%rd54, %rd16;
	mov.u32 	%r28, %ntid.x;
	mad.lo.s32 	%r29, %r2, %r28, %r1;
	mul.wide.u32 	%rd55, %r29, 4;
	add.s64 	%rd56, %rd53, %rd55;
	ld.global.f32 	%f103, [%rd56];
	mov.f32 	%f104, 0f3F800000;
	sub.f32 	%f105, %f104, %f103;
	mul.f32 	%f106, %f103, %f105;
	mul.f32 	%f107, %f120, %f106;
	add.s64 	%rd57, %rd54, %rd55;
	st.global.f32 	[%rd57], %f107;
	ld.global.f32 	%f108, [%rd56];
	sub.f32 	%f109, %f104, %f108;
	mul.f32 	%f110, %f108, %f109;
	mul.f32 	%f111, %f120, %f110;
	cvt.f64.f32 	%fd1, %f111;
	st.local.f64 	[%rd52], %fd1;
	mov.u64 	%rd58, $str;
	cvta.global.u64 	%rd59, %rd58;
	{ // callseq 0, 0
	.param .b64 param0;
	st.param.b64 	[param0], %rd59;
	.param .b64 param1;
	st.param.b64 	[param1], %rd51;
	.param .b32 retval0;
	call.uni (retval0), 
	vprintf, 
	(
	param0, 
	param1
	);
	ld.param.b32 	%r30, [retval0];
	} // callseq 0
	ret;

}
	// .globl	_Z12errDerivatesPfiS_iS_iS_iS_
.visible .entry _Z12errDerivatesPfiS_iS_iS_iS_(
	.param .u64 .ptr .align 1 _Z12errDerivatesPfiS_iS_iS_iS__param_0,
	.param .u32 _Z12errDerivatesPfiS_iS_iS_iS__param_1,
	.param .u64 .ptr .align 1 _Z12errDerivatesPfiS_iS_iS_iS__param_2,
	.param .u32 _Z12errDerivatesPfiS_iS_iS_iS__param_3,
	.param .u64 .ptr .align 1 _Z12errDerivatesPfiS_iS_iS_iS__param_4,
	.param .u32 _Z12errDerivatesPfiS_iS_iS_iS__param_5,
	.param .u64 .ptr .align 1 _Z12errDerivatesPfiS_iS_iS_iS__param_6,
	.param .u32 _Z12errDerivatesPfiS_iS_iS_iS__param_7,
	.param .u64 .ptr .align 1 _Z12errDerivatesPfiS_iS_iS_iS__param_8
)
{
	.local .align 8 .b8 	__local_depot3[8];
	.reg .b64 	%SP;
	.reg .b64 	%SPL;
	.reg .pred 	%p<2>;
	.reg .b32 	%r<19>;
	.reg .b32 	%f<11>;
	.reg .b64 	%rd<27>;
	.reg .b64 	%fd<2>;

	mov.u64 	%SPL, __local_depot3;
	cvta.local.u64 	%SP, %SPL;
	ld.param.u64 	%rd2, [_Z12errDerivatesPfiS_iS_iS_iS__param_0];
	ld.param.u64 	%rd3, [_Z12errDerivatesPfiS_iS_iS_iS__param_2];
	ld.param.u64 	%rd4, [_Z12errDerivatesPfiS_iS_iS_iS__param_4];
	ld.param.u32 	%r6, [_Z12errDerivatesPfiS_iS_iS_iS__param_5];
	ld.param.u64 	%rd5, [_Z12errDerivatesPfiS_iS_iS_iS__param_6];
	ld.param.u32 	%r7, [_Z12errDerivatesPfiS_iS_iS_iS__param_7];
	ld.param.u64 	%rd6, [_Z12errDerivatesPfiS_iS_iS_iS__param_8];
	cvta.to.global.u64 	%rd1, %rd6;
	mov.u32 	%r1, %tid.x;
	mov.u32 	%r2, %ctaid.x;
	mov.u32 	%r8, %ntid.x;
	mul.lo.s32 	%r3, %r2, %r8;
	add.s32 	%r4, %r3, %r1;
	mul.lo.s32 	%r5, %r7, %r6;
	setp.ge.s32 	%p1, %r1, %r5;
	@%p1 bra 	$L__BB3_2;
	cvta.to.global.u64 	%rd19, %rd3;
	cvta.to.global.u64 	%rd20, %rd4;
	div.s32 	%r13, %r1, %r7;
	mul.lo.s32 	%r14, %r13, %r7;
	sub.s32 	%r15, %r1, %r14;
	cvt.rn.f32.s32 	%f7, %r13;
	cvt.rzi.s32.f32 	%r16, %f7;
	add.s32 	%r17, %r15, %r3;
	mul.wide.u32 	%rd21, %r17, 4;
	add.s64 	%rd22, %rd19, %rd21;
	ld.global.f32 	%f8, [%rd22];
	mad.lo.s32 	%r18, %r6, %r2, %r16;
	mul.wide.s32 	%rd23, %r18, 4;
	add.s64 	%rd24, %rd20, %rd23;
	ld.global.f32 	%f9, [%rd24];
	mul.f32 	%f10, %f8, %f9;
	mul.wide.u32 	%rd25, %r4, 4;
	add.s64 	%rd26, %rd1, %rd25;
	st.global.f32 	[%rd26], %f10;
	bra.uni 	$L__BB3_3;
$L__BB3_2:
	add.u64 	%rd7, %SP, 0;
	add.u64 	%rd8, %SPL, 0;
	cvta.to.global.u64 	%rd9, %rd2;
	cvta.to.global.u64 	%rd10, %rd5;
	sub.s32 	%r9, %r1, %r5;
	mul.wide.u32 	%rd11, %r2, 4;
	add.s64 	%rd12, %rd9, %rd11;
	ld.global.f32 	%f1, [%rd12];
	mad.lo.s32 	%r10, %r7, %r2, %r9;
	mul.wide.s32 	%rd13, %r10, 4;
	add.s64 	%rd14, %rd10, %rd13;
	ld.global.f32 	%f2, [%rd14];
	mul.f32 	%f3, %f1, %f2;
	mul.wide.u32 	%rd15, %r4, 4;
	add.s64 	%rd16, %rd1, %rd15;
	st.global.f32 	[%rd16], %f3;
	ld.global.f32 	%f4, [%rd12];
	ld.global.f32 	%f5, [%rd14];
	mul.f32 	%f6, %f4, %f5;
	cvt.f64.f32 	%fd1, %f6;
	st.local.f64 	[%rd8], %fd1;
	mov.u64 	%rd17, $str;
	cvta.global.u64 	%rd18, %rd17;
	{ // callseq 1, 0
	.param .b64 param0;
	st.param.b64 	[param0], %rd18;
	.param .b64 param1;
	st.param.b64 	[param1], %rd7;
	.param .b32 retval0;
	call.uni (retval0), 
	vprintf, 
	(
	param0, 
	param1
	);
	ld.param.b32 	%r11, [retval0];
	} // callseq 1
$L__BB3_3:
	ret;

}
	// .globl	_Z16reduction_kernelPfS_
.visible .entry _Z16reduction_kernelPfS_(
	.param .u64 .ptr .align 1 _Z16reduction_kernelPfS__param_0,
	.param .u64 .ptr .align 1 _Z16reduction_kernelPfS__param_1
)
{
	.reg .b32 	%r<5>;
	.reg .b32 	%f<3>;
	.reg .b64 	%rd<9>;

	ld.param.u64 	%rd1, [_Z16reduction_kernelPfS__param_0];
	ld.param.u64 	%rd2, [_Z16reduction_kernelPfS__param_1];
	cvta.to.global.u64 	%rd3, %rd2;
	cvta.to.global.u64 	%rd4, %rd1;
	mov.u32 	%r1, %tid.x;
	mov.u32 	%r2, %ctaid.x;
	mov.u32 	%r3, %ntid.x;
	mul.wide.u32 	%rd5, %r1, 4;
	add.s64 	%rd6, %rd3, %rd5;
	mad.lo.s32 	%r4, %r2, %r3, %r1;
	mul.wide.u32 	%rd7, %r4, 4;
	add.s64 	%rd8, %rd4, %rd7;
	ld.global.f32 	%f1, [%rd8];
	atom.global.add.f32 	%f2, [%rd6], %f1;
	ret;

}
	// .globl	_Z13update_kernelPfiS_S_S_iS_
.visible .entry _Z13update_kernelPfiS_S_S_iS_(
	.param .u64 .ptr .align 1 _Z13update_kernelPfiS_S_S_iS__param_0,
	.param .u32 _Z13update_kernelPfiS_S_S_iS__param_1,
	.param .u64 .ptr .align 1 _Z13update_kernelPfiS_S_S_iS__param_2,
	.param .u64 .ptr .align 1 _Z13update_kernelPfiS_S_S_iS__param_3,
	.param .u64 .ptr .align 1 _Z13update_kernelPfiS_S_S_iS__param_4,
	.param .u32 _Z13update_kernelPfiS_S_S_iS__param_5,
	.param .u64 .ptr .align 1 _Z13update_kernelPfiS_S_S_iS__param_6
)
{
	.reg .pred 	%p<2>;
	.reg .b32 	%r<8>;
	.reg .b32 	%f<9>;
	.reg .b64 	%rd<20>;

	ld.param.u64 	%rd2, [_Z13update_kernelPfiS_S_S_iS__param_0];
	ld.param.u32 	%r2, [_Z13update_kernelPfiS_S_S_iS__param_1];
	ld.param.u64 	%rd3, [_Z13update_kernelPfiS_S_S_iS__param_2];
	ld.param.u64 	%rd4, [_Z13update_kernelPfiS_S_S_iS__param_3];
	ld.param.u64 	%rd5, [_Z13update_kernelPfiS_S_S_iS__param_4];
	ld.param.u32 	%r3, [_Z13update_kernelPfiS_S_S_iS__param_5];
	ld.param.u64 	%rd6, [_Z13update_kernelPfiS_S_S_iS__param_6];
	cvta.to.global.u64 	%rd1, %rd6;
	mov.u32 	%r4, %tid.x;
	mov.u32 	%r5, %ctaid.x;
	mov.u32 	%r6, %ntid.x;
	mad.lo.s32 	%r1, %r5, %r6, %r4;
	setp.ge.s32 	%p1, %r1, %r2;
	@%p1 bra 	$L__BB5_2;
	cvta.to.global.u64 	%rd14, %rd2;
	cvta.to.global.u64 	%rd15, %rd4;
	mul.wide.u32 	%rd16, %r1, 4;
	add.s64 	%rd17, %rd14, %rd16;
	ld.global.f32 	%f5, [%rd17];
	cvt.rn.f32.s32 	%f6, %r3;
	add.s64 	%rd18, %rd1, %rd16;
	ld.global.f32 	%f7, [%rd18];
	add.s64 	%rd19, %rd15, %rd16;
	fma.rn.f32 	%f8, %f7, %f6, %f5;
	st.global.f32 	[%rd19], %f8;
	bra.uni 	$L__BB5_3;
$L__BB5_2:
	cvta.to.global.u64 	%rd7, %rd3;
	cvta.to.global.u64 	%rd8, %rd5;
	sub.s32 	%r7, %r1, %r2;
	mul.wide.s32 	%rd9, %r7, 4;
	add.s64 	%rd10, %rd7, %rd9;
	ld.global.f32 	%f1, [%rd10];
	cvt.rn.f32.s32 	%f2, %r3;
	mul.wide.u32 	%rd11, %r1, 4;
	add.s64 	%rd12, %rd1, %rd11;
	ld.global.f32 	%f3, [%rd12];
	add.s64 	%rd13, %rd8, %rd11;
	fma.rn.f32 	%f4, %f3, %f2, %f1;
	st.global.f32 	[%rd13], %f4;
$L__BB5_3:
	ret;

}


// ===== COMPILED SASS (sm_100) =====

	.target	sm_100

	.elftype	@"ET_EXEC"


//--------------------- .note.nv.tkinfo           --------------------------
	.section	.note.nv.tkinfo,"",@"SHT_NOTE"
	.sectionflags	@"SHF_NOTE_NV_TKINFO"
	.tkinfo
        /*0018*/ 	.word	0x00000002
        /*0030*/ 	.string	""
        /*0030*/ 	.string	"ptxas"
        /*0030*/ 	.string	"Cuda compilation tools, release 13.0, V13.0.88"
        /*0030*/ 	.string	"Build cuda_13.0.r13.0/compiler.36424714_0"
        /*0030*/ 	.string	"-arch sm_100 -m 64 "



//--------------------- .note.nv.cuinfo           --------------------------
	.section	.note.nv.cuinfo,"",@"SHT_NOTE"
	.sectionflags	@"SHF_NOTE_NV_CUINFO"
        /*0018*/ 	.short	0x0002
        /*001a*/ 	.short	0x0064
        /*001c*/ 	.short	0x0082
	.zero		2


//--------------------- .nv.info                  --------------------------
	.section	.nv.info,"",@"SHT_CUDA_INFO"
	.align	4


	//----- nvinfo : EIATTR_REGCOUNT
	.align		4
        /*0000*/ 	.byte	0x04, 0x2f
        /*0002*/ 	.short	(.L_2 - .L_1)
	.align		4
.L_1:
        /*0004*/ 	.word	index@(_Z13compute_layerPfiS_S_)
        /*0008*/ 	.word	0x00000020


	//----- nvinfo : EIATTR_FRAME_SIZE
	.align		4
.L_2:
        /*000c*/ 	.byte	0x04, 0x11
        /*000e*/ 	.short	(.L_4 - .L_3)
	.align		4
.L_3:
        /*0010*/ 	.word	index@($__internal_0_$__cuda_sm20_rcp_rn_f32_slowpath)
        /*0014*/ 	.word	0x00000000


	//----- nvinfo : EIATTR_FRAME_SIZE
	.align		4
.L_4:
        /*0018*/ 	.byte	0x04, 0x11
        /*001a*/ 	.short	(.L_6 - .L_5)
	.align		4
.L_5:
        /*001c*/ 	.word	index@(_Z13compute_layerPfiS_S_)
        /*0020*/ 	.word	0x00000000


	//----- nvinfo : EIATTR_REGCOUNT
	.align		4
.L_6:
        /*0024*/ 	.byte	0x04, 0x2f
        /*0026*/ 	.short	(.L_8 - .L_7)
	.align		4
.L_7:
        /*0028*/ 	.word	index@(_Z7delta_jPfS_S_)
        /*002c*/ 	.word	0x0000000e


	//----- nvinfo : EIATTR_FRAME_SIZE
	.align		4
.L_8:
        /*0030*/ 	.byte	0x04, 0x11
        /*0032*/ 	.short	(.L_10 - .L_9)
	.align		4
.L_9:
        /*0034*/ 	.word	index@(_Z7delta_jPfS_S_)
        /*0038*/ 	.word	0x00000000


	//----- nvinfo : EIATTR_REGCOUNT
	.align		4
.L_10:
        /*003c*/ 	.byte	0x04, 0x2f
        /*003e*/ 	.short	(.L_12 - .L_11)
	.align		4
.L_11:
        /*0040*/ 	.word	index@(_Z7delta_kPfS_iS_S_)
        /*0044*/ 	.word	0x0000001e


	//----- nvinfo : EIATTR_FRAME_SIZE
	.align		4
.L_12:
        /*0048*/ 	.byte	0x04, 0x11
        /*004a*/ 	.short	(.L_14 - .L_13)
	.align		4
.L_13:
        /*004c*/ 	.word	index@(_Z7delta_kPfS_iS_S_)
        /*0050*/ 	.word	0x00000008


	//----- nvinfo : EIATTR_REGCOUNT
	.align		4
.L_14:
        /*0054*/ 	.byte	0x04, 0x2f
        /*0056*/ 	.short	(.L_16 - .L_15)
	.align		4
.L_15:
        /*0058*/ 	.word	index@(_Z12errDerivatesPfiS_iS_iS_iS_)
        /*005c*/ 	.word	0x00000018


	//----- nvinfo : EIATTR_FRAME_SIZE
	.align		4
.L_16:
        /*0060*/ 	.byte	0x04, 0x11
        /*0062*/ 	.short	(.L_18 - .L_17)
	.align		4
.L_17:
        /*0064*/ 	.word	index@(_Z12errDerivatesPfiS_iS_iS_iS_)
        /*0068*/ 	.word	0x00000008


	//----- nvinfo : EIATTR_REGCOUNT
	.align		4
.L_18:
        /*006c*/ 	.byte	0x04, 0x2f
        /*006e*/ 	.short	(.L_20 - .L_19)
	.align		4
.L_19:
        /*0070*/ 	.word	index@(_Z16reduction_kernelPfS_)
        /*0074*/ 	.word	0x0000000a


	//----- nvinfo : EIATTR_FRAME_SIZE
	.align		4
.L_20:
        /*0078*/ 	.byte	0x04, 0x11
        /*007a*/ 	.short	(.L_22 - .L_21)
	.align		4
.L_21:
        /*007c*/ 	.word	index@(_Z16reduction_kernelPfS_)
        /*0080*/ 	.word	0x00000000


	//----- nvinfo : EIATTR_REGCOUNT
	.align		4
.L_22:
        /*0084*/ 	.byte	0x04, 0x2f
        /*0086*/ 	.short	(.L_24 - .L_23)
	.align		4
.L_23:
        /*0088*/ 	.word	index@(_Z13update_kernelPfiS_S_S_iS_)
        /*008c*/ 	.word	0x0000000e


	//----- nvinfo : EIATTR_FRAME_SIZE
	.align		4
.L_24:
        /*0090*/ 	.byte	0x04, 0x11
        /*0092*/ 	.short	(.L_26 - .L_25)
	.align		4
.L_25:
        /*0094*/ 	.word	index@(_Z13update_kernelPfiS_S_S_iS_)
        /*0098*/ 	.word	0x00000000


	//----- nvinfo : EIATTR_MIN_STACK_SIZE
	.align		4
.L_26:
        /*009c*/ 	.byte	0x04, 0x12
        /*009e*/ 	.short	(.L_28 - .L_27)
	.align		4
.L_27:
        /*00a0*/ 	.word	index@(_Z13update_kernelPfiS_S_S_iS_)
        /*00a4*/ 	.word	0x00000000


	//----- nvinfo : EIATTR_MIN_STACK_SIZE
	.align		4
.L_28:
        /*00a8*/ 	.byte	0x04, 0x12
        /*00aa*/ 	.short	(.L_30 - .L_29)
	.align		4
.L_29:
        /*00ac*/ 	.word	index@(_Z16reduction_kernelPfS_)
        /*00b0*/ 	.word	0x00000000


	//----- nvinfo : EIATTR_MIN_STACK_SIZE
	.align		4
.L_30:
        /*00b4*/ 	.byte	0x04, 0x12
        /*00b6*/ 	.short	(.L_32 - .L_31)
	.align		4
.L_31:
        /*00b8*/ 	.word	index@(_Z12errDerivatesPfiS_iS_iS_iS_)
        /*00bc*/ 	.word	0x00000008


	//----- nvinfo : EIATTR_MIN_STACK_SIZE
	.align		4
.L_32:
        /*00c0*/ 	.byte	0x04, 0x12
        /*00c2*/ 	.short	(.L_34 - .L_33)
	.align		4
.L_33:
        /*00c4*/ 	.word	index@(_Z7delta_kPfS_iS_S_)
        /*00c8*/ 	.word	0x00000008


	//----- nvinfo : EIATTR_MIN_STACK_SIZE
	.align		4
.L_34:
        /*00cc*/ 	.byte	0x04, 0x12
        /*00ce*/ 	.short	(.L_36 - .L_35)
	.align		4
.L_35:
        /*00d0*/ 	.word	index@(_Z7delta_jPfS_S_)
        /*00d4*/ 	.word	0x00000000


	//----- nvinfo : EIATTR_MIN_STACK_SIZE
	.align		4
.L_36:
        /*00d8*/ 	.byte	0x04, 0x12
        /*00da*/ 	.short	(.L_38 - .L_37)
	.align		4
.L_37:
        /*00dc*/ 	.word	index@(_Z13compute_layerPfiS_S_)
        /*00e0*/ 	.word	0x00000000
.L_38:


//--------------------- .nv.compat                --------------------------
	.section	.nv.compat,"",@"SHT_CUDA_COMPAT_INFO"
	.align	4
        /*0000*/ 	.byte	0x02, 0x09, 0x00, 0x00, 0x02, 0x02, 0x01, 0x00, 0x02, 0x05, 0x05, 0x00, 0x03, 0x07, 0x01, 0x01
        /*0010*/ 	.byte	0x02, 0x03, 0x00, 0x00, 0x02, 0x06, 0x01, 0x00, 0x04, 0x0b, 0x08, 0x00, 0x09, 0x00, 0x00, 0x00
        /*0020*/ 	.byte	0x00, 0x00, 0x00, 0x00


//--------------------- .nv.info._Z13update_kernelPfiS_S_S_iS_ --------------------------
	.section	.nv.info._Z13update_kernelPfiS_S_S_iS_,"",@"SHT_CUDA_INFO"
	.sectionflags	@""
	.align	4


	//----- nvinfo : EIATTR_CUDA_API_VERSION
	.align		4
        /*0000*/ 	.byte	0x04, 0x37
        /*0002*/ 	.short	(.L_40 - .L_39)
.L_39:
        /*0004*/ 	.word	0x00000082


	//----- nvinfo : EIATTR_KPARAM_INFO
	.align		4
.L_40:
        /*0008*/ 	.byte	0x04, 0x17
        /*000a*/ 	.short	(.L_42 - .L_41)
.L_41:
        /*000c*/ 	.word	0x00000000
        /*0010*/ 	.short	0x0006
        /*0012*/ 	.short	0x0030
        /*0014*/ 	.byte	0x00, 0xf5, 0x21, 0x00


	//----- nvinfo : EIATTR_KPARAM_INFO
	.align		4
.L_42:
        /*0018*/ 	.byte	0x04, 0x17
        /*001a*/ 	.short	(.L_44 - .L_43)
.L_43:
        /*001c*/ 	.word	0x00000000
        /*0020*/ 	.short	0x0005
        /*0022*/ 	.short	0x0028
        /*0024*/ 	.byte	0x00, 0xf0, 0x11, 0x00


	//----- nvinfo : EIATTR_KPARAM_INFO
	.align		4
.L_44:
        /*0028*/ 	.byte	0x04, 0x17
        /*002a*/ 	.short	(.L_46 - .L_45)
.L_45:
        /*002c*/ 	.word	0x00000000
        /*0030*/ 	.short	0x0004
        /*0032*/ 	.short	0x0020
        /*0034*/ 	.byte	0x00, 0xf5, 0x21, 0x00


	//----- nvinfo : EIATTR_KPARAM_INFO
	.align		4
.L_46:
        /*0038*/ 	.byte	0x04, 0x17
        /*003a*/ 	.short	(.L_48 - .L_47)
.L_47:
        /*003c*/ 	.word	0x00000000
        /*0040*/ 	.short	0x0003
        /*0042*/ 	.short	0x0018
        /*0044*/ 	.byte	0x00, 0xf5, 0x21, 0x00


	//----- nvinfo : EIATTR_KPARAM_INFO
	.align		4
.L_48:
        /*0048*/ 	.byte	0x04, 0x17
        /*004a*/ 	.short	(.L_50 - .L_49)
.L_49:
        /*004c*/ 	.word	0x00000000
        /*0050*/ 	.short	0x0002
        /*0052*/ 	.short	0x0010
        /*0054*/ 	.byte	0x00, 0xf5, 0x21, 0x00


	//----- nvinfo : EIATTR_KPARAM_INFO
	.align		4
.L_50:
        /*0058*/ 	.byte	0x04, 0x17
        /*005a*/ 	.short	(.L_52 - .L_51)
.L_51:
        /*005c*/ 	.word	0x00000000
        /*0060*/ 	.short	0x0001
        /*0062*/ 	.short	0x0008
        /*0064*/ 	.byte	0x00, 0xf0, 0x11, 0x00


	//----- nvinfo : EIATTR_KPARAM_INFO
	.align		4
.L_52:
        /*0068*/ 	.byte	0x04, 0x17
        /*006a*/ 	.short	(.L_54 - .L_53)
.L_53:
        /*006c*/ 	.word	0x00000000
        /*0070*/ 	.short	0x0000
        /*0072*/ 	.short	0x0000
        /*0074*/ 	.byte	0x00, 0xf5, 0x21, 0x00


	//----- nvinfo : EIATTR_SPARSE_MMA_MASK
	.align		4
.L_54:
        /*0078*/ 	.byte	0x03, 0x50
        /*007a*/ 	.short	0x0000


	//----- nvinfo : EIATTR_MAXREG_COUNT
	.align		4
        /*007c*/ 	.byte	0x03, 0x1b
        /*007e*/ 	.short	0x00ff


	//----- nvinfo : EIATTR_MERCURY_ISA_VERSION
	.align		4
        /*0080*/ 	.byte	0x03, 0x5f
        /*0082*/ 	.short	0x0101


	//----- nvinfo : EIATTR_VRC_CTA_INIT_COUNT
	.align		4
        /*0084*/ 	.byte	0x02, 0x4a
	.zero		1
	.zero		1


	//----- nvinfo : EIATTR_EXIT_INSTR_OFFSETS
	.align		4
        /*0088*/ 	.byte	0x04, 0x1c
        /*008a*/ 	.short	(.L_56 - .L_55)


	//   ....[0]....
.L_55:
        /*008c*/ 	.word	0x00000150


	//   ....[1]....
        /*0090*/ 	.word	0x00000230


	//----- nvinfo : EIATTR_CRS_STACK_SIZE
	.align		4
.L_56:
        /*0094*/ 	.byte	0x04, 0x1e
        /*0096*/ 	.short	(.L_58 - .L_57)
.L_57:
        /*0098*/ 	.word	0x00000000


	//----- nvinfo : EIATTR_CBANK_PARAM_SIZE
	.align		4
.L_58:
        /*009c*/ 	.byte	0x03, 0x19
        /*009e*/ 	.short	0x0038


	//----- nvinfo : EIATTR_PARAM_CBANK
	.align		4
        /*00a0*/ 	.byte	0x04, 0x0a
        /*00a2*/ 	.short	(.L_60 - .L_59)
	.align		4
.L_59:
        /*00a4*/ 	.word	index@(.nv.constant0._Z13update_kernelPfiS_S_S_iS_)
        /*00a8*/ 	.short	0x0380
        /*00aa*/ 	.short	0x0038


	//----- nvinfo : EIATTR_SW_WAR
	.align		4
.L_60:
        /*00ac*/ 	.byte	0x04, 0x36
        /*00ae*/ 	.short	(.L_62 - .L_61)
.L_61:
        /*00b0*/ 	.word	0x00000008
.L_62:


//--------------------- .nv.info._Z16reduction_kernelPfS_ --------------------------
	.section	.nv.info._Z16reduction_kernelPfS_,"",@"SHT_CUDA_INFO"
	.sectionflags	@""
	.align	4


	//----- nvinfo : EIATTR_CUDA_API_VERSION
	.align		4
        /*0000*/ 	.byte	0x04, 0x37
        /*0002*/ 	.short	(.L_64 - .L_63)
.L_63:
        /*0004*/ 	.word	0x00000082


	//----- nvinfo : EIATTR_KPARAM_INFO
	.align		4
.L_64:
        /*0008*/ 	.byte	0x04, 0x17
        /*000a*/ 	.short	(.L_66 - .L_65)
.L_65:
        /*000c*/ 	.word	0x00000000
        /*0010*/ 	.short	0x0001
        /*0012*/ 	.short	0x0008
        /*0014*/ 	.byte	0x00, 0xf5, 0x21, 0x00


	//----- nvinfo : EIATTR_KPARAM_INFO
	.align		4
.L_66:
        /*0018*/ 	.byte	0x04, 0x17
        /*001a*/ 	.short	(.L_68 - .L_67)
.L_67:
        /*001c*/ 	.word	0x00000000
        /*0020*/ 	.short	0x0000
        /*0022*/ 	.short	0x0000
        /*0024*/ 	.byte	0x00, 0xf5, 0x21, 0x00


	//----- nvinfo : EIATTR_SPARSE_MMA_MASK
	.align		4
.L_68:
        /*0028*/ 	.byte	0x03, 0x50
        /*002a*/ 	.short	0x0000


	//----- nvinfo : EIATTR_MAXREG_COUNT
	.align		4
        /*002c*/ 	.byte	0x03, 0x1b
        /*002e*/ 	.short	0x00ff


	//----- nvinfo : EIATTR_MERCURY_ISA_VERSION
	.align		4
        /*0030*/ 	.byte	0x03, 0x5f
        /*0032*/ 	.short	0x0101


	//----- nvinfo : EIATTR_VRC_CTA_INIT_COUNT
	.align		4
        /*0034*/ 	.byte	0x02, 0x4a
	.zero		1
	.zero		1


	//----- nvinfo : EIATTR_EXIT_INSTR_OFFSETS
	.align		4
        /*0038*/ 	.byte	0x04, 0x1c
        /*003a*/ 	.short	(.L_70 - .L_69)


	//   ....[0]....
.L_69:
        /*003c*/ 	.word	0x000000c0


	//----- nvinfo : EIATTR_CBANK_PARAM_SIZE
	.align		4
.L_70:
        /*0040*/ 	.byte	0x03, 0x19
        /*0042*/ 	.short	0x0010


	//----- nvinfo : EIATTR_PARAM_CBANK
	.align		4
        /*0044*/ 	.byte	0x04, 0x0a
        /*0046*/ 	.short	(.L_72 - .L_71)
	.align		4
.L_71:
        /*0048*/ 	.word	index@(.nv.constant0._Z16reduction_kernelPfS_)
        /*004c*/ 	.short	0x0380
        /*004e*/ 	.short	0x0010


	//----- nvinfo : EIATTR_SW_WAR
	.align		4
.L_72:
        /*0050*/ 	.byte	0x04, 0x36
        /*0052*/ 	.short	(.L_74 - .L_73)
.L_73:
        /*0054*/ 	.word	0x00000008
.L_74:


//--------------------- .nv.info._Z12errDerivatesPfiS_iS_iS_iS_ --------------------------
	.section	.nv.info._Z12errDerivatesPfiS_iS_iS_iS_,"",@"SHT_CUDA_INFO"
	.sectionflags	@""
	.align	4


	//----- nvinfo : EIATTR_CUDA_API_VERSION
	.align		4
        /*0000*/ 	.byte	0x04, 0x37
        /*0002*/ 	.short	(.L_76 - .L_75)
.L_75:
        /*0004*/ 	.word	0x00000082


	//----- nvinfo : EIATTR_KPARAM_INFO
	.align		4
.L_76:
        /*0008*/ 	.byte	0x04, 0x17
        /*000a*/ 	.short	(.L_78 - .L_77)
.L_77:
        /*000c*/ 	.word	0x00000000
        /*0010*/ 	.short	0x0008
        /*0012*/ 	.short	0x0040
        /*0014*/ 	.byte	0x00, 0xf5, 0x21, 0x00


	//----- nvinfo : EIATTR_KPARAM_INFO
	.align		4
.L_78:
        /*0018*/ 	.byte	0x04, 0x17
        /*001a*/ 	.short	(.L_80 - .L_79)
.L_79:
        /*001c*/ 	.word	0x00000000
        /*0020*/ 	.short	0x0007
        /*0022*/ 	.short	0x0038
        /*0024*/ 	.byte	0x00, 0xf0, 0x11, 0x00


	//----- nvinfo : EIATTR_KPARAM_INFO
	.align		4
.L_80:
        /*0028*/ 	.byte	0x04, 0x17
        /*002a*/ 	.short	(.L_82 - .L_81)
.L_81:
        /*002c*/ 	.word	0x00000000
        /*0030*/ 	.short	0x0006
        /*0032*/ 	.short	0x0030
        /*0034*/ 	.byte	0x00, 0xf5, 0x21, 0x00


	//----- nvinfo : EIATTR_KPARAM_INFO
	.align		4
.L_82:
        /*0038*/ 	.byte	0x04, 0x17
        /*003a*/ 	.short	(.L_84 - .L_83)
.L_83:
        /*003c*/ 	.word	0x00000000
        /*0040*/ 	.short	0x0005
        /*0042*/ 	.short	0x0028
        /*0044*/ 	.byte	0x00, 0xf0, 0x11, 0x00


	//----- nvinfo : EIATTR_KPARAM_INFO
	.align		4
.L_84:
        /*0048*/ 	.byte	0x04, 0x17
        /*004a*/ 	.short	(.L_86 - .L_85)
.L_85:
        /*004c*/ 	.word	0x00000000
        /*0050*/ 	.short	0x0004
        /*0052*/ 	.short	0x0020
        /*0054*/ 	.byte	0x00, 0xf5, 0x21, 0x00


	//----- nvinfo : EIATTR_KPARAM_INFO
	.align		4
.L_86:
        /*0058*/ 	.byte	0x04, 0x17
        /*005a*/ 	.short	(.L_88 - .L_87)
.L_87:
        /*005c*/ 	.word	0x00000000
        /*0060*/ 	.short	0x0003
        /*0062*/ 	.short	0x0018
        /*0064*/ 	.byte	0x00, 0xf0, 0x11, 0x00


	//----- nvinfo : EIATTR_KPARAM_INFO
	.align		4
.L_88:
        /*0068*/ 	.byte	0x04, 0x17
        /*006a*/ 	.short	(.L_90 - .L_89)
.L_89:
        /*006c*/ 	.word	0x00000000
        /*0070*/ 	.short	0x0002
        /*0072*/ 	.short	0x0010
        /*0074*/ 	.byte	0x00, 0xf5, 0x21, 0x00


	//----- nvinfo : EIATTR_KPARAM_INFO
	.align		4
.L_90:
        /*0078*/ 	.byte	0x04, 0x17
        /*007a*/ 	.short	(.L_92 - .L_91)
.L_91:
        /*007c*/ 	.word	0x00000000
        /*0080*/ 	.short	0x0001
        /*0082*/ 	.short	0x0008
        /*0084*/ 	.byte	0x00, 0xf0, 0x11, 0x00


	//----- nvinfo : EIATTR_KPARAM_INFO
	.align		4
.L_92:
        /*0088*/ 	.byte	0x04, 0x17
        /*008a*/ 	.short	(.L_94 - .L_93)
.L_93:
        /*008c*/ 	.word	0x00000000
        /*0090*/ 	.short	0x0000
        /*0092*/ 	.short	0x0000
        /*0094*/ 	.byte	0x00, 0xf5, 0x21, 0x00


	//----- nvinfo : EIATTR_SPARSE_MMA_MASK
	.align		4
.L_94:
        /*0098*/ 	.byte	0x03, 0x50
        /*009a*/ 	.short	0x0000


	//----- nvinfo : EIATTR_MAXREG_COUNT
	.align		4
        /*009c*/ 	.byte	0x03, 0x1b
        /*009e*/ 	.short	0x00ff


	//----- nvinfo : EIATTR_EXTERNS
	.align		4
        /*00a0*/ 	.byte	0x04, 0x0f
        /*00a2*/ 	.short	(.L_96 - .L_95)


	//   ....[0]....
	.align		4
.L_95:
        /*00a4*/ 	.word	index@(vprintf)


	//----- nvinfo : EIATTR_MERCURY_ISA_VERSION
	.align		4
.L_96:
        /*00a8*/ 	.byte	0x03, 0x5f
        /*00aa*/ 	.short	0x0101


	//----- nvinfo : EIATTR_VRC_CTA_INIT_COUNT
	.align		4
        /*00ac*/ 	.byte	0x02, 0x4a
	.zero		1
	.zero		1


	//----- nvinfo : EIATTR_SYSCALL_OFFSETS
	.align		4
        /*00b0*/ 	.byte	0x04, 0x46
        /*00b2*/ 	.short	(.L_98 - .L_97)


	//   ....[0]....
.L_97:
        /*00b4*/ 	.word	0x00000510


	//----- nvinfo : EIATTR_EXIT_INSTR_OFFSETS
	.align		4
.L_98:
        /*00b8*/ 	.byte	0x04, 0x1c
        /*00ba*/ 	.short	(.L_100 - .L_99)


	//   ....[0]....
.L_99:
        /*00bc*/ 	.word	0x00000390


	//   ....[1]....
        /*00c0*/ 	.word	0x00000520


	//----- nvinfo : EIATTR_CRS_STACK_SIZE
	.align		4
.L_100:
        /*00c4*/ 	.byte	0x04, 0x1e
        /*00c6*/ 	.short	(.L_102 - .L_101)
.L_101:
        /*00c8*/ 	.word	0x00000000


	//----- nvinfo : EIATTR_CBANK_PARAM_SIZE
	.align		4
.L_102:
        /*00cc*/ 	.byte	0x03, 0x19
        /*00ce*/ 	.short	0x0048


	//----- nvinfo : EIATTR_PARAM_CBANK
	.align		4
        /*00d0*/ 	.byte	0x04, 0x0a
        /*00d2*/ 	.short	(.L_104 - .L_103)
	.align		4
.L_103:
        /*00d4*/ 	.word	index@(.nv.constant0._Z12errDerivatesPfiS_iS_iS_iS_)
        /*00d8*/ 	.short	0x0380
        /*00da*/ 	.short	0x0048


	//----- nvinfo : EIATTR_SW_WAR
	.align		4
.L_104:
        /*00dc*/ 	.byte	0x04, 0x36
        /*00de*/ 	.short	(.L_106 - .L_105)
.L_105:
        /*00e0*/ 	.word	0x00000008
.L_106:


//--------------------- .nv.info._Z7delta_kPfS_iS_S_ --------------------------
	.section	.nv.info._Z7delta_kPfS_iS_S_,"",@"SHT_CUDA_INFO"
	.sectionflags	@""
	.align	4


	//----- nvinfo : EIATTR_CUDA_API_VERSION
	.align		4
        /*0000*/ 	.byte	0x04, 0x37
        /*0002*/ 	.short	(.L_108 - .L_107)
.L_107:
        /*0004*/ 	.word	0x00000082


	//----- nvinfo : EIATTR_KPARAM_INFO
	.align		4
.L_108:
        /*0008*/ 	.byte	0x04, 0x17
        /*000a*/ 	.short	(.L_110 - .L_109)
.L_109:
        /*000c*/ 	.word	0x00000000
        /*0010*/ 	.short	0x0004
        /*0012*/ 	.short	0x0020
        /*0014*/ 	.byte	0x00, 0xf5, 0x21, 0x00


	//----- nvinfo : EIATTR_KPARAM_INFO
	.align		4
.L_110:
        /*0018*/ 	.byte	0x04, 0x17
        /*001a*/ 	.short	(.L_112 - .L_111)
.L_111:
        /*001c*/ 	.word	0x00000000
        /*0020*/ 	.short	0x0003
        /*0022*/ 	.short	0x0018
        /*0024*/ 	.byte	0x00, 0xf5, 0x21, 0x00


	//----- nvinfo : EIATTR_KPARAM_INFO
	.align		4
.L_112:
        /*0028*/ 	.byte	0x04, 0x17
        /*002a*/ 	.short	(.L_114 - .L_113)
.L_113:
        /*002c*/ 	.word	0x00000000
        /*0030*/ 	.short	0x0002
        /*0032*/ 	.short	0x0010
        /*0034*/ 	.byte	0x00, 0xf0, 0x11, 0x00


	//----- nvinfo : EIATTR_KPARAM_INFO
	.align		4
.L_114:
        /*0038*/ 	.byte	0x04, 0x17
        /*003a*/ 	.short	(.L_116 - .L_115)
.L_115:
        /*003c*/ 	.word	0x00000000
        /*0040*/ 	.short	0x0001
        /*0042*/ 	.short	0x0008
        /*0044*/ 	.byte	0x00, 0xf5, 0x21, 0x00


	//----- nvinfo : EIATTR_KPARAM_INFO
	.align		4
.L_116:
        /*0048*/ 	.byte	0x04, 0x17
        /*004a*/ 	.short	(.L_118 - .L_117)
.L_117:
        /*004c*/ 	.word	0x00000000
        /*0050*/ 	.short	0x0000
        /*0052*/ 	.short	0x0000
        /*0054*/ 	.byte	0x00, 0xf5, 0x21, 0x00


	//----- nvinfo : EIATTR_SPARSE_MMA_MASK
	.align		4
.L_118:
        /*0058*/ 	.byte	0x03, 0x50
        /*005a*/ 	.short	0x0000


	//----- nvinfo : EIATTR_MAXREG_COUNT
	.align		4
        /*005c*/ 	.byte	0x03, 0x1b
        /*005e*/ 	.short	0x00ff


	//----- nvinfo : EIATTR_EXTERNS
	.align		4
        /*0060*/ 	.byte	0x04, 0x0f
        /*0062*/ 	.short	(.L_120 - .L_119)


	//   ....[0]....
	.align		4
.L_119:
        /*0064*/ 	.word	index@(vprintf)


	//----- nvinfo : EIATTR_MERCURY_ISA_VERSION
	.align		4
.L_120:
        /*0068*/ 	.byte	0x03, 0x5f
        /*006a*/ 	.short	0x0101


	//----- nvinfo : EIATTR_VRC_CTA_INIT_COUNT
	.align		4
        /*006c*/ 	.byte	0x02, 0x4a
	.zero		1
	.zero		1


	//----- nvinfo : EIATTR_SYSCALL_OFFSETS
	.align		4
        /*0070*/ 	.byte	0x04, 0x46
        /*0072*/ 	.short	(.L_122 - .L_121)


	//   ....[0]....
.L_121:
        /*0074*/ 	.word	0x00000da0


	//----- nvinfo : EIATTR_EXIT_INSTR_OFFSETS
	.align		4
.L_122:
        /*0078*/ 	.byte	0x04, 0x1c
        /*007a*/ 	.short	(.L_124 - .L_123)


	//   ....[0]....
.L_123:
        /*007c*/ 	.word	0x00000db0


	//----- nvinfo : EIATTR_CBANK_PARAM_SIZE
	.align		4
.L_124:
        /*0080*/ 	.byte	0x03, 0x19
        /*0082*/ 	.short	0x0028


	//----- nvinfo : EIATTR_PARAM_CBANK
	.align		4
        /*0084*/ 	.byte	0x04, 0x0a
        /*0086*/ 	.short	(.L_126 - .L_125)
	.align		4
.L_125:
        /*0088*/ 	.word	index@(.nv.constant0._Z7delta_kPfS_iS_S_)
        /*008c*/ 	.short	0x0380
        /*008e*/ 	.short	0x0028


	//----- nvinfo : EIATTR_SW_WAR
	.align		4
.L_126:
        /*0090*/ 	.byte	0x04, 0x36
        /*0092*/ 	.short	(.L_128 - .L_127)
.L_127:
        /*0094*/ 	.word	0x00000008
.L_128:


//--------------------- .nv.info._Z7delta_jPfS_S_ --------------------------
	.section	.nv.info._Z7delta_jPfS_S_,"",@"SHT_CUDA_INFO"
	.sectionflags	@""
	.align	4


	//----- nvinfo : EIATTR_CUDA_API_VERSION
	.align		4
        /*0000*/ 	.byte	0x04, 0x37
        /*0002*/ 	.short	(.L_130 - .L_129)
.L_129:
        /*0004*/ 	.word	0x00000082


	//----- nvinfo : EIATTR_KPARAM_INFO
	.align		4
.L_130:
        /*0008*/ 	.byte	0x04, 0x17
        /*000a*/ 	.short	(.L_132 - .L_131)
.L_131:
        /*000c*/ 	.word	0x00000000
        /*0010*/ 	.short	0x0002
        /*0012*/ 	.short	0x0010
        /*0014*/ 	.byte	0x00, 0xf5, 0x21, 0x00


	//----- nvinfo : EIATTR_KPARAM_INFO
	.align		4
.L_132:
        /*0018*/ 	.byte	0x04, 0x17
        /*001a*/ 	.short	(.L_134 - .L_133)
.L_133:
        /*001c*/ 	.word	0x00000000
        /*0020*/ 	.short	0x0001
        /*0022*/ 	.short	0x0008
        /*0024*/ 	.byte	0x00, 0xf5, 0x21, 0x00


	//----- nvinfo : EIATTR_KPARAM_INFO
	.align		4
.L_134:
        /*0028*/ 	.byte	0x04, 0x17
        /*002a*/ 	.short	(.L_136 - .L_135)
.L_135:
        /*002c*/ 	.word	0x00000000
        /*0030*/ 	.short	0x0000
        /*0032*/ 	.short	0x0000
        /*0034*/ 	.byte	0x00, 0xf5, 0x21, 0x00


	//----- nvinfo : EIATTR_SPARSE_MMA_MASK
	.align		4
.L_136:
        /*0038*/ 	.byte	0x03, 0x50
        /*003a*/ 	.short	0x0000


	//----- nvinfo : EIATTR_MAXREG_COUNT
	.align		4
        /*003c*/ 	.byte	0x03, 0x1b
        /*003e*/ 	.short	0x00ff


	//----- nvinfo : EIATTR_MERCURY_ISA_VERSION
	.align		4
        /*0040*/ 	.byte	0x03, 0x5f
        /*0042*/ 	.short	0x0101


	//----- nvinfo : EIATTR_VRC_CTA_INIT_COUNT
	.align		4
        /*0044*/ 	.byte	0x02, 0x4a
	.zero		1
	.zero		1


	//----- nvinfo : EIATTR_EXIT_INSTR_OFFSETS
	.align		4
        /*0048*/ 	.byte	0x04, 0x1c
        /*004a*/ 	.short	(.L_138 - .L_137)


	//   ....[0]....
.L_137:
        /*004c*/ 	.word	0x00000130


	//----- nvinfo : EIATTR_CBANK_PARAM_SIZE
	.align		4
.L_138:
        /*0050*/ 	.byte	0x03, 0x19
        /*0052*/ 	.short	0x0018


	//----- nvinfo : EIATTR_PARAM_CBANK
	.align		4
        /*0054*/ 	.byte	0x04, 0x0a
        /*0056*/ 	.short	(.L_140 - .L_139)
	.align		4
.L_139:
        /*0058*/ 	.word	index@(.nv.constant0._Z7delta_jPfS_S_)
        /*005c*/ 	.short	0x0380
        /*005e*/ 	.short	0x0018


	//----- nvinfo : EIATTR_SW_WAR
	.align		4
.L_140:
        /*0060*/ 	.byte	0x04, 0x36
        /*0062*/ 	.short	(.L_142 - .L_141)
.L_141:
        /*0064*/ 	.word	0x00000008
.L_142:


//--------------------- .nv.info._Z13compute_layerPfiS_S_ --------------------------
	.section	.nv.info._Z13compute_layerPfiS_S_,"",@"SHT_CUDA_INFO"
	.sectionflags	@""
	.align	4


	//----- nvinfo : EIATTR_CUDA_API_VERSION
	.align		4
        /*0000*/ 	.byte	0x04, 0x37
        /*0002*/ 	.short	(.L_144 - .L_143)
.L_143:
        /*0004*/ 	.word	0x00000082


	//----- nvinfo : EIATTR_KPARAM_INFO
	.align		4
.L_144:
        /*0008*/ 	.byte	0x04, 0x17
        /*000a*/ 	.short	(.L_146 - .L_145)
.L_145:
        /*000c*/ 	.word	0x00000000
        /*0010*/ 	.short	0x0003
        /*0012*/ 	.short	0x0018
        /*0014*/ 	.byte	0x00, 0xf5, 0x21, 0x00


	//----- nvinfo : EIATTR_KPARAM_INFO
	.align		4
.L_146:
        /*0018*/ 	.byte	0x04, 0x17
        /*001a*/ 	.short	(.L_148 - .L_147)
.L_147:
        /*001c*/ 	.word	0x00000000
        /*0020*/ 	.short	0x0002
        /*0022*/ 	.short	0x0010
        /*0024*/ 	.byte	0x00, 0xf5, 0x21, 0x00


	//----- nvinfo : EIATTR_KPARAM_INFO
	.align		4
.L_148:
        /*0028*/ 	.byte	0x04, 0x17
        /*002a*/ 	.short	(.L_150 - .L_149)
.L_149:
        /*002c*/ 	.word	0x00000000
        /*0030*/ 	.short	0x0001
        /*0032*/ 	.short	0x0008
        /*0034*/ 	.byte	0x00, 0xf0, 0x11, 0x00


	//----- nvinfo : EIATTR_KPARAM_INFO
	.align		4
.L_150:
        /*0038*/ 	.byte	0x04, 0x17
        /*003a*/ 	.short	(.L_152 - .L_151)
.L_151:
        /*003c*/ 	.word	0x00000000
        /*0040*/ 	.short	0x0000
        /*0042*/ 	.short	0x0000
        /*0044*/ 	.byte	0x00, 0xf5, 0x21, 0x00


	//----- nvinfo : EIATTR_SPARSE_MMA_MASK
	.align		4
.L_152:
        /*0048*/ 	.byte	0x03, 0x50
        /*004a*/ 	.short	0x0000


	//----- nvinfo : EIATTR_MAXREG_COUNT
	.align		4
        /*004c*/ 	.byte	0x03, 0x1b
        /*004e*/ 	.short	0x00ff


	//----- nvinfo : EIATTR_NUM_BARRIERS
	.align		4
        /*0050*/ 	.byte	0x02, 0x4c
        /*0052*/ 	.byte	0x01
	.zero		1


	//----- nvinfo : EIATTR_MERCURY_ISA_VERSION
	.align		4
        /*0054*/ 	.byte	0x03, 0x5f
        /*0056*/ 	.short	0x0101


	//----- nvinfo : EIATTR_VRC_CTA_INIT_COUNT
	.align		4
        /*0058*/ 	.byte	0x02, 0x4a
	.zero		1
	.zero		1


	//----- nvinfo : EIATTR_EXIT_INSTR_OFFSETS
	.align		4
        /*005c*/ 	.byte	0x04, 0x1c
        /*005e*/ 	.short	(.L_154 - .L_153)


	//   ....[0]....
.L_153:
        /*0060*/ 	.word	0x00000f90


	//----- nvinfo : EIATTR_CRS_STACK_SIZE
	.align		4
.L_154:
        /*0064*/ 	.byte	0x04, 0x1e
        /*0066*/ 	.short	(.L_156 - .L_155)
.L_155:
        /*0068*/ 	.word	0x00000000


	//----- nvinfo : EIATTR_CBANK_PARAM_SIZE
	.align		4
.L_156:
        /*006c*/ 	.byte	0x03, 0x19
        /*006e*/ 	.short	0x0020


	//----- nvinfo : EIATTR_PARAM_CBANK
	.align		4
        /*0070*/ 	.byte	0x04, 0x0a
        /*0072*/ 	.short	(.L_158 - .L_157)
	.align		4
.L_157:
        /*0074*/ 	.word	index@(.nv.constant0._Z13compute_layerPfiS_S_)
        /*0078*/ 	.short	0x0380
        /*007a*/ 	.short	0x0020


	//----- nvinfo : EIATTR_SW_WAR
	.align		4
.L_158:
        /*007c*/ 	.byte	0x04, 0x36
        /*007e*/ 	.short	(.L_160 - .L_159)
.L_159:
        /*0080*/ 	.word	0x00000008
.L_160:


//--------------------- .nv.callgraph             --------------------------
	.section	.nv.callgraph,"",@"SHT_CUDA_CALLGRAPH"
	.align	4
	.sectionentsize	8
	.align		4
        /*0000*/ 	.word	0x00000000
	.align		4
        /*0004*/ 	.word	0xffffffff
	.align		4
        /*0008*/ 	.word	index@(_Z12errDerivatesPfiS_iS_iS_iS_)
	.align		4
        /*000c*/ 	.word	index@(vprintf)
	.align		4
        /*0010*/ 	.word	index@(_Z7delta_kPfS_iS_S_)
	.align		4
        /*0014*/ 	.word	index@(vprintf)
	.align		4
        /*0018*/ 	.word	0x00000000
	.align		4
        /*001c*/ 	.word	0xfffffffe
	.align		4
        /*0020*/ 	.word	0x00000000
	.align		4
        /*0024*/ 	.word	0xfffffffd
	.align		4
        /*0028*/ 	.word	0x00000000
	.align		4
        /*002c*/ 	.word	0xfffffffc


//--------------------- .nv.constant4             --------------------------
	.section	.nv.constant4,"a",@progbits
	.align	8
	.align		8
.nv.constant4:
        /*0000*/ 	.dword	$str
	.align		8
        /*0008*/ 	.dword	vprintf


//--------------------- .text._Z13update_kernelPfiS_S_S_iS_ --------------------------
	.section	.text._Z13update_kernelPfiS_S_S_iS_,"ax",@progbits
	.align	128
        .global         _Z13update_kernelPfiS_S_S_iS_
        .type           _Z13update_kernelPfiS_S_S_iS_,@function
        .size           _Z13update_kernelPfiS_S_S_iS_,(.L_x_33 - _Z13update_kernelPfiS_S_S_iS_)
        .other          _Z13update_kernelPfiS_S_S_iS_,@"STO_CUDA_ENTRY STV_DEFAULT"
_Z13update_kernelPfiS_S_S_iS_:
.text._Z13update_kernelPfiS_S_S_iS_:
[----:B------:R-:W-:Y:S01]  /*0000*/  LDC R1, c[0x0][0x37c] ;  /* 0x0000df00ff017b82 */ /* 0x000fe20000000800 */
[----:B------:R-:W0:Y:S07]  /*0010*/  S2R R9, SR_TID.X ;  /* 0x0000000000097919 */ /* 0x000e2e0000002100 */
[----:B------:R-:W0:Y:S01]  /*0020*/  S2UR UR4, SR_CTAID.X ;  /* 0x00000000000479c3 */ /* 0x000e220000002500 */
[----:B------:R-:W1:Y:S07]  /*0030*/  LDCU UR6, c[0x0][0x388] ;  /* 0x00007100ff0677ac */ /* 0x000e6e0008000800 */
[----:B------:R-:W0:Y:S02]  /*0040*/  LDC R0, c[0x0][0x360] ;  /* 0x0000d800ff007b82 */ /* 0x000e240000000800 */
[----:B0-----:R-:W-:Y:S01]  /*0050*/  IMAD R9, R0, UR4, R9 ;  /* 0x0000000400097c24 */ /* 0x001fe2000f8e0209 */
[----:B------:R-:W0:Y:S04]  /*0060*/  LDCU.64 UR4, c[0x0][0x358] ;  /* 0x00006b00ff0477ac */ /* 0x000e280008000a00 */
[----:B-1----:R-:W-:-:S13]  /*0070*/  ISETP.GE.AND P0, PT, R9, UR6, PT ;  /* 0x0000000609007c0c */ /* 0x002fda000bf06270 */
[----:B------:R-:W-:Y:S05]  /*0080*/  @P0 BRA `(.L_x_0) ;  /* 0x0000000000340947 */ /* 0x000fea0003800000 */
[----:B------:R-:W1:Y:S01]  /*0090*/  LDC.64 R2, c[0x0][0x380] ;  /* 0x0000e000ff027b82 */ /* 0x000e620000000a00 */
[----:B------:R-:W2:Y:S07]  /*00a0*/  LDCU UR7, c[0x0][0x3a8] ;  /* 0x00007500ff0777ac */ /* 0x000eae0008000800 */
[----:B------:R-:W3:Y:S08]  /*00b0*/  LDC.64 R4, c[0x0][0x3b0] ;  /* 0x0000ec00ff047b82 */ /* 0x000ef00000000a00 */
[----:B------:R-:W4:Y:S01]  /*00c0*/  LDC.64 R6, c[0x0][0x398] ;  /* 0x0000e600ff067b82 */ /* 0x000f220000000a00 */
[----:B-1----:R-:W-:-:S06]  /*00d0*/  IMAD.WIDE.U32 R2, R9, 0x4, R2 ;  /* 0x0000000409027825 */ /* 0x002fcc00078e0002 */
[----:B0-----:R-:W5:Y:S01]  /*00e0*/  LDG.E R2, desc[UR4][R2.64] ;  /* 0x0000000402027981 */ /* 0x001f62000c1e1900 */
[----:B---3--:R-:W-:-:S06]  /*00f0*/  IMAD.WIDE.U32 R4, R9, 0x4, R4 ;  /* 0x0000000409047825 */ /* 0x008fcc00078e0004 */
[----:B------:R-:W5:Y:S01]  /*0100*/  LDG.E R4, desc[UR4][R4.64] ;  /* 0x0000000404047981 */ /* 0x000f62000c1e1900 */
[----:B--2---:R-:W-:Y:S01]  /*0110*/  I2FP.F32.S32 R11, UR7 ;  /* 0x00000007000b7c45 */ /* 0x004fe20008201400 */
[----:B----4-:R-:W-:-:S04]  /*0120*/  IMAD.WIDE.U32 R6, R9, 0x4, R6 ;  /* 0x0000000409067825 */ /* 0x010fc800078e0006 */
[----:B-----5:R-:W-:-:S05]  /*0130*/  FFMA R11, R11, R4, R2 ;  /* 0x000000040b0b7223 */ /* 0x020fca0000000002 */
[----:B------:R-:W-:Y:S01]  /*0140*/  STG.E desc[UR4][R6.64], R11 ;  /* 0x0000000b06007986 */ /* 0x000fe2000c101904 */
[----:B------:R-:W-:Y:S05]  /*0150*/  EXIT ;  /* 0x000000000000794d */ /* 0x000fea0003800000 */
.L_x_0:
[----:B------:R-:W1:Y:S01]  /*0160*/  LDC.64 R2, c[0x0][0x390] ;  /* 0x0000e400ff027b82 */ /* 0x000e620000000a00 */
[----:B------:R-:W-:Y:S01]  /*0170*/  IADD3 R7, PT, PT, R9, -UR6, RZ ;  /* 0x8000000609077c10 */ /* 0x000fe2000fffe0ff */
[----:B------:R-:W2:Y:S06]  /*0180*/  LDCU UR7, c[0x0][0x3a8] ;  /* 0x00007500ff0777ac */ /* 0x000eac0008000800 */
[----:B------:R-:W3:Y:S01]  /*0190*/  LDC.64 R4, c[0x0][0x3b0] ;  /* 0x0000ec00ff047b82 */ /* 0x000ee20000000a00 */
[----:B-1----:R-:W-:-:S06]  /*01a0*/  IMAD.WIDE R2, R7, 0x4, R2 ;  /* 0x0000000407027825 */ /* 0x002fcc00078e0202 */
[----:B0-----:R-:W4:Y:S01]  /*01b0*/  LDG.E R2, desc[UR4][R2.64] ;  /* 0x0000000402027981 */ /* 0x001f22000c1e1900 */
[C---:B---3--:R-:W-:Y:S02]  /*01c0*/  IMAD.WIDE.U32 R6, R9.reuse, 0x4, R4 ;  /* 0x0000000409067825 */ /* 0x048fe400078e0004 */
[----:B------:R-:W0:Y:S04]  /*01d0*/  LDC.64 R4, c[0x0][0x3a0] ;  /* 0x0000e800ff047b82 */ /* 0x000e280000000a00 */
[----:B------:R-:W4:Y:S01]  /*01e0*/  LDG.E R7, desc[UR4][R6.64] ;  /* 0x0000000406077981 */ /* 0x000f22000c1e1900 */
[----:B--2---:R-:W-:Y:S01]  /*01f0*/  I2FP.F32.S32 R11, UR7 ;  /* 0x00000007000b7c45 */ /* 0x004fe20008201400 */
[----:B0-----:R-:W-:-:S04]  /*0200*/  IMAD.WIDE.U32 R4, R9, 0x4, R4 ;  /* 0x0000000409047825 */ /* 0x001fc800078e0004 */
[----:B----4-:R-:W-:-:S05]  /*0210*/  FFMA R9, R11, R7, R2 ;  /* 0x000000070b097223 */ /* 0x010fca0000000002 */
[----:B------:R-:W-:Y:S01]  /*0220*/  STG.E desc[UR4][R4.64], R9 ;  /* 0x0000000904007986 */ /* 0x000fe2000c101904 */
[----:B------:R-:W-:Y:S05]  /*0230*/  EXIT ;  /* 0x000000000000794d */ /* 0x000fea0003800000 */
.L_x_1:
[----:B------:R-:W-:-:S00]  /*0240*/  BRA `(.L_x_1) ;  /* 0xfffffffc00fc7947 */ /* 0x000fc0000383ffff */
[----:B------:R-:W-:-:S00]  /*0250*/  NOP ;  /* 0x0000000000007918 */ /* 0x000fc00000000000 */
        /* <DEDUP_REMOVED lines=10> */
.L_x_33:


//--------------------- .text._Z16reduction_kernelPfS_ --------------------------
	.section	.text._Z16reduction_kernelPfS_,"ax",@progbits
	.align	128
        .global         _Z16reduction_kernelPfS_
        .type           _Z16reduction_kernelPfS_,@function
        .size           _Z16reduction_kernelPfS_,(.L_x_34 - _Z16reduction_kernelPfS_)
        .other          _Z16reduction_kernelPfS_,@"STO_CUDA_ENTRY STV_DEFAULT"
_Z16reduction_kernelPfS_:
.text._Z16reduction_kernelPfS_:
[----:B------:R-:W-:Y:S01]  /*0000*/  LDC R1, c[0x0][0x37c] ;  /* 0x0000df00ff017b82 */ /* 0x000fe20000000800 */
[----:B------:R-:W0:Y:S07]  /*0010*/  S2R R7, SR_TID.X ;  /* 0x0000000000077919 */ /* 0x000e2e0000002100 */
[----:B------:R-:W0:Y:S01]  /*0020*/  S2UR UR6, SR_CTAID.X ;  /* 0x00000000000679c3 */ /* 0x000e220000002500 */
[----:B------:R-:W1:Y:S07]  /*0030*/  LDCU.64 UR4, c[0x0][0x358] ;  /* 0x00006b00ff0477ac */ /* 0x000e6e0008000a00 */
[----:B------:R-:W0:Y:S08]  /*0040*/  LDC R0, c[0x0][0x360] ;  /* 0x0000d800ff007b82 */ /* 0x000e300000000800 */
[----:B------:R-:W2:Y:S01]  /*0050*/  LDC.64 R4, c[0x0][0x380] ;  /* 0x0000e000ff047b82 */ /* 0x000ea20000000a00 */
[----:B0-----:R-:W-:-:S04]  /*0060*/  IMAD R3, R0, UR6, R7 ;  /* 0x0000000600037c24 */ /* 0x001fc8000f8e0207 */
[----:B--2---:R-:W-:-:S03]  /*0070*/  IMAD.WIDE.U32 R4, R3, 0x4, R4 ;  /* 0x0000000403047825 */ /* 0x004fc600078e0004 */
[----:B------:R-:W0:Y:S03]  /*0080*/  LDC.64 R2, c[0x0][0x388] ;  /* 0x0000e200ff027b82 */ /* 0x000e260000000a00 */
[----:B-1----:R-:W2:Y:S01]  /*0090*/  LDG.E R5, desc[UR4][R4.64] ;  /* 0x0000000404057981 */ /* 0x002ea2000c1e1900 */
[----:B0-----:R-:W-:-:S05]  /*00a0*/  IMAD.WIDE.U32 R2, R7, 0x4, R2 ;  /* 0x0000000407027825 */ /* 0x001fca00078e0002 */
[----:B--2---:R-:W-:Y:S01]  /*00b0*/  REDG.E.ADD.F32.FTZ.RN.STRONG.GPU desc[UR4][R2.64], R5 ;  /* 0x00000005020079a6 */ /* 0x004fe2000c12f304 */
[----:B------:R-:W-:Y:S05]  /*00c0*/  EXIT ;  /* 0x000000000000794d */ /* 0x000fea0003800000 */
.L_x_2:
        /* <DEDUP_REMOVED lines=11> */
.L_x_34:


//--------------------- .text._Z12errDerivatesPfiS_iS_iS_iS_ --------------------------
	.section	.text._Z12errDerivatesPfiS_iS_iS_iS_,"ax",@progbits
	.align	128
        .global         _Z12errDerivatesPfiS_iS_iS_iS_
        .type           _Z12errDerivatesPfiS_iS_iS_iS_,@function
        .size           _Z12errDerivatesPfiS_iS_iS_iS_,(.L_x_35 - _Z12errDerivatesPfiS_iS_iS_iS_)
        .other          _Z12errDerivatesPfiS_iS_iS_iS_,@"STO_CUDA_ENTRY STV_DEFAULT"
_Z12errDerivatesPfiS_iS_iS_iS_:
.text._Z12errDerivatesPfiS_iS_iS_iS_:
[----:B------:R-:W0:Y:S01]  /*0000*/  LDC R1, c[0x0][0x37c] ;  /* 0x0000df00ff017b82 */ /* 0x000e220000000800 */
[----:B------:R-:W1:Y:S07]  /*0010*/  S2R R0, SR_TID.X ;  /* 0x0000000000007919 */ /* 0x000e6e0000002100 */
[----:B------:R-:W2:Y:S01]  /*0020*/  LDC R3, c[0x0][0x3b8] ;  /* 0x0000ee00ff037b82 */ /* 0x000ea20000000800 */
[----:B------:R-:W2:Y:S01]  /*0030*/  LDCU UR38, c[0x0][0x3a8] ;  /* 0x00007500ff2677ac */ /* 0x000ea20008000800 */
[----:B0-----:R-:W-:Y:S01]  /*0040*/  IADD3 R1, PT, PT, R1, -0x8, RZ ;  /* 0xfffffff801017810 */ /* 0x001fe20007ffe0ff */
[----:B------:R-:W0:Y:S01]  /*0050*/  S2R R2, SR_CTAID.X ;  /* 0x0000000000027919 */ /* 0x000e220000002500 */
[----:B------:R-:W3:Y:S01]  /*0060*/  LDCU UR4, c[0x0][0x2f8] ;  /* 0x00005f00ff0477ac */ /* 0x000ee20008000800 */
[----:B------:R-:W4:Y:S01]  /*0070*/  LDCU UR5, c[0x0][0x2fc] ;  /* 0x00005f80ff0577ac */ /* 0x000f220008000800 */
[----:B------:R-:W0:Y:S01]  /*0080*/  LDCU UR6, c[0x0][0x360] ;  /* 0x00006c00ff0677ac */ /* 0x000e220008000800 */
[----:B------:R-:W0:Y:S01]  /*0090*/  LDCU.64 UR36, c[0x0][0x358] ;  /* 0x00006b00ff2477ac */ /* 0x000e220008000a00 */
[----:B---3--:R-:W-:Y:S01]  /*00a0*/  IADD3 R6, P1, PT, R1, UR4, RZ ;  /* 0x0000000401067c10 */ /* 0x008fe2000ff3e0ff */
[----:B--2---:R-:W-:-:S04]  /*00b0*/  IMAD R11, R3, UR38, RZ ;  /* 0x00000026030b7c24 */ /* 0x004fc8000f8e02ff */
[----:B----4-:R-:W-:Y:S01]  /*00c0*/  IMAD.X R7, RZ, RZ, UR5, P1 ;  /* 0x00000005ff077e24 */ /* 0x010fe200088e06ff */
[----:B-1----:R-:W-:Y:S01]  /*00d0*/  ISETP.GE.AND P0, PT, R0, R11, PT ;  /* 0x0000000b0000720c */ /* 0x002fe20003f06270 */
[----:B0-----:R-:W-:-:S05]  /*00e0*/  IMAD R9, R2, UR6, RZ ;  /* 0x0000000602097c24 */ /* 0x001fca000f8e02ff */
[----:B------:R-:W-:-:S07]  /*00f0*/  IADD3 R14, PT, PT, R9, R0, RZ ;  /* 0x00000000090e7210 */ /* 0x000fce0007ffe0ff */
[----:B------:R-:W-:Y:S05]  /*0100*/  @P0 BRA `(.L_x_3) ;  /* 0x0000000000a40947 */ /* 0x000fea0003800000 */
[----:B------:R-:W-:-:S04]  /*0110*/  IABS R7, R3 ;  /* 0x0000000300077213 */ /* 0x000fc80000000000 */
[----:B------:R-:W0:Y:S08]  /*0120*/  I2F.RP R6, R7 ;  /* 0x0000000700067306 */ /* 0x000e300000209400 */
[----:B0-----:R-:W0:Y:S02]  /*0130*/  MUFU.RCP R6, R6 ;  /* 0x0000000600067308 */ /* 0x001e240000001000 */
[----:B0-----:R-:W-:-:S06]  /*0140*/  VIADD R4, R6, 0xffffffe ;  /* 0x0ffffffe06047836 */ /* 0x001fcc0000000000 */
[----:B------:R0:W1:Y:S02]  /*0150*/  F2I.FTZ.U32.TRUNC.NTZ R5, R4 ;  /* 0x0000000400057305 */ /* 0x000064000021f000 */
[----:B0-----:R-:W-:Y:S01]  /*0160*/  IMAD.MOV.U32 R4, RZ, RZ, RZ ;  /* 0x000000ffff047224 */ /* 0x001fe200078e00ff */
[----:B-1----:R-:W-:-:S05]  /*0170*/  IADD3 R8, PT, PT, RZ, -R5, RZ ;  /* 0x80000005ff087210 */ /* 0x002fca0007ffe0ff */
[----:B------:R-:W-:Y:S01]  /*0180*/  IMAD R11, R8, R7, RZ ;  /* 0x00000007080b7224 */ /* 0x000fe200078e02ff */
[----:B------:R-:W-:-:S03]  /*0190*/  IABS R8, R0 ;  /* 0x0000000000087213 */ /* 0x000fc60000000000 */
[----:B------:R-:W-:Y:S01]  /*01a0*/  IMAD.HI.U32 R5, R5, R11, R4 ;  /* 0x0000000b05057227 */ /* 0x000fe200078e0004 */
[----:B------:R-:W-:-:S04]  /*01b0*/  LOP3.LUT R4, R0, R3, RZ, 0x3c, !PT ;  /* 0x0000000300047212 */ /* 0x000fc800078e3cff */
[----:B------:R-:W-:Y:S01]  /*01c0*/  ISETP.GE.AND P1, PT, R4, RZ, PT ;  /* 0x000000ff0400720c */ /* 0x000fe20003f26270 */
[----:B------:R-:W-:-:S05]  /*01d0*/  IMAD.HI.U32 R5, R5, R8, RZ ;  /* 0x0000000805057227 */ /* 0x000fca00078e00ff */
[----:B------:R-:W-:-:S05]  /*01e0*/  IADD3 R6, PT, PT, -R5, RZ, RZ ;  /* 0x000000ff05067210 */ /* 0x000fca0007ffe1ff */
[----:B------:R-:W-:-:S05]  /*01f0*/  IMAD R6, R7, R6, R8 ;  /* 0x0000000607067224 */ /* 0x000fca00078e0208 */
[----:B------:R-:W-:-:S13]  /*0200*/  ISETP.GT.U32.AND P2, PT, R7, R6, PT ;  /* 0x000000060700720c */ /* 0x000fda0003f44070 */
[-C--:B------:R-:W-:Y:S01]  /*0210*/  @!P2 IADD3 R6, PT, PT, R6, -R7.reuse, RZ ;  /* 0x800000070606a210 */ /* 0x080fe20007ffe0ff */
[----:B------:R-:W-:Y:S01]  /*0220*/  @!P2 VIADD R5, R5, 0x1 ;  /* 0x000000010505a836 */ /* 0x000fe20000000000 */
[----:B------:R-:W-:Y:S02]  /*0230*/  ISETP.NE.AND P2, PT, R3, RZ, PT ;  /* 0x000000ff0300720c */ /* 0x000fe40003f45270 */
[----:B------:R-:W-:Y:S02]  /*0240*/  ISETP.GE.U32.AND P0, PT, R6, R7, PT ;  /* 0x000000070600720c */ /* 0x000fe40003f06070 */
[----:B------:R-:W0:Y:S11]  /*0250*/  LDC.64 R6, c[0x0][0x390] ;  /* 0x0000e400ff067b82 */ /* 0x000e360000000a00 */
[----:B------:R-:W-:-:S04]  /*0260*/  @P0 IADD3 R5, PT, PT, R5, 0x1, RZ ;  /* 0x0000000105050810 */ /* 0x000fc80007ffe0ff */
[----:B------:R-:W-:Y:S02]  /*0270*/  MOV R8, R5 ;  /* 0x0000000500087202 */ /* 0x000fe40000000f00 */
[----:B------:R-:W1:Y:S03]  /*0280*/  LDC.64 R4, c[0x0][0x3a0] ;  /* 0x0000e800ff047b82 */ /* 0x000e660000000a00 */
[----:B------:R-:W-:Y:S01]  /*0290*/  @!P1 IMAD.MOV R8, RZ, RZ, -R8 ;  /* 0x000000ffff089224 */ /* 0x000fe200078e0a08 */
[----:B------:R-:W-:-:S04]  /*02a0*/  @!P2 LOP3.LUT R8, RZ, R3, RZ, 0x33, !PT ;  /* 0x00000003ff08a212 */ /* 0x000fc800078e33ff */
[----:B------:R-:W-:Y:S02]  /*02b0*/  I2FP.F32.S32 R10, R8 ;  /* 0x00000008000a7245 */ /* 0x000fe40000201400 */
[----:B------:R-:W-:Y:S02]  /*02c0*/  IADD3 R8, PT, PT, -R8, RZ, RZ ;  /* 0x000000ff08087210 */ /* 0x000fe40007ffe1ff */
[----:B------:R-:W2:Y:S03]  /*02d0*/  F2I.TRUNC.NTZ R11, R10 ;  /* 0x0000000a000b7305 */ /* 0x000ea6000020f100 */
[----:B------:R-:W-:-:S05]  /*02e0*/  IMAD R0, R3, R8, R0 ;  /* 0x0000000803007224 */ /* 0x000fca00078e0200 */
[----:B------:R-:W-:Y:S01]  /*02f0*/  IADD3 R3, PT, PT, R9, R0, RZ ;  /* 0x0000000009037210 */ /* 0x000fe20007ffe0ff */
[----:B--2---:R-:W-:-:S04]  /*0300*/  IMAD R11, R2, UR38, R11 ;  /* 0x00000026020b7c24 */ /* 0x004fc8000f8e020b */
[----:B0-----:R-:W-:Y:S02]  /*0310*/  IMAD.WIDE.U32 R2, R3, 0x4, R6 ;  /* 0x0000000403027825 */ /* 0x001fe400078e0006 */
[----:B------:R-:W0:Y:S02]  /*0320*/  LDC.64 R6, c[0x0][0x3c0] ;  /* 0x0000f000ff067b82 */ /* 0x000e240000000a00 */
[----:B-1----:R-:W-:Y:S02]  /*0330*/  IMAD.WIDE R4, R11, 0x4, R4 ;  /* 0x000000040b047825 */ /* 0x002fe400078e0204 */
[----:B------:R-:W2:Y:S04]  /*0340*/  LDG.E R2, desc[UR36][R2.64] ;  /* 0x0000002402027981 */ /* 0x000ea8000c1e1900 */
[----:B------:R-:W2:Y:S01]  /*0350*/  LDG.E R5, desc[UR36][R4.64] ;  /* 0x0000002404057981 */ /* 0x000ea2000c1e1900 */
[----:B0-----:R-:W-:-:S04]  /*0360*/  IMAD.WIDE.U32 R14, R14, 0x4, R6 ;  /* 0x000000040e0e7825 */ /* 0x001fc800078e0006 */
[----:B--2---:R-:W-:-:S05]  /*0370*/  FMUL R7, R2, R5 ;  /* 0x0000000502077220 */ /* 0x004fca0000400000 */
[----:B------:R-:W-:Y:S01]  /*0380*/  STG.E desc[UR36][R14.64], R7 ;  /* 0x000000070e007986 */ /* 0x000fe2000c101924 */
[----:B------:R-:W-:Y:S05]  /*0390*/  EXIT ;  /* 0x000000000000794d */ /* 0x000fea0003800000 */
.L_x_3:
[----:B------:R-:W0:Y:S01]  /*03a0*/  LDC.64 R4, c[0x0][0x380] ;  /* 0x0000e000ff047b82 */ /* 0x000e220000000a00 */
[----:B------:R-:W-:-:S07]  /*03b0*/  IMAD.IADD R0, R0, 0x1, -R11 ;  /* 0x0000000100007824 */ /* 0x000fce00078e0a0b */
[----:B------:R-:W1:Y:S01]  /*03c0*/  LDC.64 R8, c[0x0][0x3b0] ;  /* 0x0000ec00ff087b82 */ /* 0x000e620000000a00 */
[C---:B------:R-:W-:Y:S01]  /*03d0*/  IMAD R11, R2.reuse, R3, R0 ;  /* 0x00000003020b7224 */ /* 0x040fe200078e0200 */
[----:B------:R-:W-:Y:S01]  /*03e0*/  MOV R12, 0x8 ;  /* 0x00000008000c7802 */ /* 0x000fe20000000f00 */
[----:B------:R-:W2:Y:S01]  /*03f0*/  LDCU.64 UR4, c[0x4][URZ] ;  /* 0x01000000ff0477ac */ /* 0x000ea20008000a00 */
[----:B0-----:R-:W-:-:S04]  /*0400*/  IMAD.WIDE.U32 R2, R2, 0x4, R4 ;  /* 0x0000000402027825 */ /* 0x001fc800078e0004 */
[----:B------:R-:W0:Y:S01]  /*0410*/  LDC.64 R4, c[0x0][0x3c0] ;  /* 0x0000f000ff047b82 */ /* 0x000e220000000a00 */
[----:B------:R-:W3:Y:S01]  /*0420*/  LDG.E R0, desc[UR36][R2.64] ;  /* 0x0000002402007981 */ /* 0x000ee2000c1e1900 */
[----:B-1----:R-:W-:-:S05]  /*0430*/  IMAD.WIDE R8, R11, 0x4, R8 ;  /* 0x000000040b087825 */ /* 0x002fca00078e0208 */
[----:B------:R-:W3:Y:S01]  /*0440*/  LDG.E R11, desc[UR36][R8.64] ;  /* 0x00000024080b7981 */ /* 0x000ee2000c1e1900 */
[----:B0-----:R-:W-:-:S04]  /*0450*/  IMAD.WIDE.U32 R14, R14, 0x4, R4 ;  /* 0x000000040e0e7825 */ /* 0x001fc800078e0004 */
[----:B---3--:R-:W-:-:S05]  /*0460*/  FMUL R0, R0, R11 ;  /* 0x0000000b00007220 */ /* 0x008fca0000400000 */
[----:B------:R0:W-:Y:S04]  /*0470*/  STG.E desc[UR36][R14.64], R0 ;  /* 0x000000000e007986 */ /* 0x0001e8000c101924 */
[----:B------:R-:W3:Y:S04]  /*0480*/  LDG.E R10, desc[UR36][R2.64] ;  /* 0x00000024020a7981 */ /* 0x000ee8000c1e1900 */
[----:B------:R-:W3:Y:S01]  /*0490*/  LDG.E R5, desc[UR36][R8.64] ;  /* 0x0000002408057981 */ /* 0x000ee2000c1e1900 */
[----:B------:R-:W1:Y:S01]  /*04a0*/  LDC.64 R12, c[0x4][R12] ;  /* 0x010000000c0c7b82 */ /* 0x000e620000000a00 */
[----:B--2---:R-:W-:Y:S01]  /*04b0*/  MOV R4, UR4 ;  /* 0x0000000400047c02 */ /* 0x004fe20008000f00 */
[----:B---3--:R-:W-:-:S06]  /*04c0*/  FMUL R10, R10, R5 ;  /* 0x000000050a0a7220 */ /* 0x008fcc0000400000 */
[----:B------:R-:W2:Y:S02]  /*04d0*/  F2F.F64.F32 R10, R10 ;  /* 0x0000000a000a7310 */ /* 0x000ea40000201800 */
[----:B--2---:R0:W-:Y:S01]  /*04e0*/  STL.64 [R1], R10 ;  /* 0x0000000a01007387 */ /* 0x0041e20000100a00 */
[----:B-1----:R-:W-:-:S07]  /*04f0*/  MOV R5, UR5 ;  /* 0x0000000500057c02 */ /* 0x002fce0008000f00 */
[----:B------:R-:W-:-:S07]  /*0500*/  LEPC R20, `(.L_x_4) ;  /* 0x000000001014794e */ /* 0x000fce0000000000 */
[----:B0-----:R-:W-:Y:S05]  /*0510*/  CALL.ABS.NOINC R12 ;  /* 0x000000000c007343 */ /* 0x001fea0003c00000 */
.L_x_4:
[----:B------:R-:W-:Y:S05]  /*0520*/  EXIT ;  /* 0x000000000000794d */ /* 0x000fea0003800000 */
.L_x_5:
        /* <DEDUP_REMOVED lines=13> */
.L_x_35:


//--------------------- .text._Z7delta_kPfS_iS_S_ --------------------------
	.section	.text._Z7delta_kPfS_iS_S_,"ax",@progbits
	.align	128
        .global         _Z7delta_kPfS_iS_S_
        .type           _Z7delta_kPfS_iS_S_,@function
        .size           _Z7delta_kPfS_iS_S_,(.L_x_36 - _Z7delta_kPfS_iS_S_)
        .other          _Z7delta_kPfS_iS_S_,@"STO_CUDA_ENTRY STV_DEFAULT"
_Z7delta_kPfS_iS_S_:
.text._Z7delta_kPfS_iS_S_:
[----:B------:R-:W0:Y:S01]  /*0000*/  LDC R1, c[0x0][0x37c] ;  /* 0x0000df00ff017b82 */ /* 0x000e220000000800 */
[----:B------:R-:W1:Y:S01]  /*0010*/  LDCU UR6, c[0x0][0x390] ;  /* 0x00007200ff0677ac */ /* 0x000e620008000800 */
[----:B------:R-:W2:Y:S06]  /*0020*/  S2R R0, SR_TID.X ;  /* 0x0000000000007919 */ /* 0x000eac0000002100 */
[----:B------:R-:W3:Y:S01]  /*0030*/  S2UR UR12, SR_CTAID.X ;  /* 0x00000000000c79c3 */ /* 0x000ee20000002500 */
[----:B0-----:R-:W-:Y:S01]  /*0040*/  IADD3 R1, PT, PT, R1, -0x8, RZ ;  /* 0xfffffff801017810 */ /* 0x001fe20007ffe0ff */
[----:B------:R-:W0:Y:S01]  /*0050*/  LDCU UR4, c[0x0][0x2f8] ;  /* 0x00005f00ff0477ac */ /* 0x000e220008000800 */
[----:B------:R-:W-:Y:S01]  /*0060*/  HFMA2 R10, -RZ, RZ, 0, 0 ;  /* 0x00000000ff0a7431 */ /* 0x000fe200000001ff */
[----:B------:R-:W4:Y:S01]  /*0070*/  LDCU UR5, c[0x0][0x2fc] ;  /* 0x00005f80ff0577ac */ /* 0x000f220008000800 */
[----:B------:R-:W2:Y:S01]  /*0080*/  LDCU.64 UR10, c[0x0][0x358] ;  /* 0x00006b00ff0a77ac */ /* 0x000ea20008000a00 */
[----:B-1----:R-:W-:Y:S01]  /*0090*/  UISETP.GE.AND UP0, UPT, UR6, 0x1, UPT ;  /* 0x000000010600788c */ /* 0x002fe2000bf06270 */
[----:B0-----:R-:W-:-:S04]  /*00a0*/  IADD3 R6, P0, PT, R1, UR4, RZ ;  /* 0x0000000401067c10 */ /* 0x001fc8000ff1e0ff */
[----:B----4-:R-:W-:-:S04]  /*00b0*/  IADD3.X R7, PT, PT, RZ, UR5, RZ, P0, !PT ;  /* 0x00000005ff077c10 */ /* 0x010fc800087fe4ff */
[----:B--23--:R-:W-:Y:S05]  /*00c0*/  BRA.U !UP0, `(.L_x_6) ;  /* 0x0000000908d87547 */ /* 0x00cfea000b800000 */
[----:B------:R-:W-:Y:S02]  /*00d0*/  UISETP.GE.U32.AND UP1, UPT, UR6, 0x10, UPT ;  /* 0x000000100600788c */ /* 0x000fe4000bf26070 */
[----:B------:R-:W-:Y:S01]  /*00e0*/  IMAD R8, R0, UR6, RZ ;  /* 0x0000000600087c24 */ /* 0x000fe2000f8e02ff */
[----:B------:R-:W-:Y:S01]  /*00f0*/  ULOP3.LUT UR8, UR6, 0xf, URZ, 0xc0, !UPT ;  /* 0x0000000f06087892 */ /* 0x000fe2000f8ec0ff */
[----:B------:R-:W-:Y:S01]  /*0100*/  MOV R10, RZ ;  /* 0x000000ff000a7202 */ /* 0x000fe20000000f00 */
[----:B------:R-:W-:Y:S01]  /*0110*/  UIMAD UR7, UR12, UR6, URZ ;  /* 0x000000060c0772a4 */ /* 0x000fe2000f8e02ff */
[----:B------:R-:W-:Y:S01]  /*0120*/  MOV R9, RZ ;  /* 0x000000ff00097202 */ /* 0x000fe20000000f00 */
[----:B------:R-:W-:Y:S02]  /*0130*/  UISETP.NE.AND UP0, UPT, UR8, URZ, UPT ;  /* 0x000000ff0800728c */ /* 0x000fe4000bf05270 */
[----:B------:R-:W-:Y:S09]  /*0140*/  BRA.U !UP1, `(.L_x_7) ;  /* 0x0000000509147547 */ /* 0x000ff2000b800000 */
[----:B------:R-:W0:Y:S01]  /*0150*/  LDC.64 R2, c[0x0][0x398] ;  /* 0x0000e600ff027b82 */ /* 0x000e220000000a00 */
[----:B------:R-:W1:Y:S01]  /*0160*/  LDCU.64 UR4, c[0x0][0x388] ;  /* 0x00007100ff0477ac */ /* 0x000e620008000a00 */
[----:B------:R-:W-:Y:S01]  /*0170*/  MOV R10, RZ ;  /* 0x000000ff000a7202 */ /* 0x000fe20000000f00 */
[----:B------:R-:W-:-:S06]  /*0180*/  ULOP3.LUT UR9, UR6, 0x7ffffff0, URZ, 0xc0, !UPT ;  /* 0x7ffffff006097892 */ /* 0x000fcc000f8ec0ff */
[----:B------:R-:W-:Y:S01]  /*0190*/  IMAD.U32 R9, RZ, RZ, UR9 ;  /* 0x00000009ff097e24 */ /* 0x000fe2000f8e00ff */
[----:B-1----:R-:W-:-:S04]  /*01a0*/  UIMAD.WIDE.U32 UR4, UR7, 0x4, UR4 ;  /* 0x00000004070478a5 */ /* 0x002fc8000f8e0004 */
[----:B------:R-:W-:Y:S01]  /*01b0*/  UIADD3 UR13, UP1, UPT, UR4, 0x20, URZ ;  /* 0x00000020040d7890 */ /* 0x000fe2000ff3e0ff */
[----:B0-----:R-:W-:-:S03]  /*01c0*/  IMAD.WIDE.U32 R2, R8, 0x4, R2 ;  /* 0x0000000408027825 */ /* 0x001fc600078e0002 */
[----:B------:R-:W-:Y:S01]  /*01d0*/  UIADD3.X UR4, UPT, UPT, URZ, UR5, URZ, UP1, !UPT ;  /* 0x00000005ff047290 */ /* 0x000fe20008ffe4ff */
[----:B------:R-:W-:Y:S01]  /*01e0*/  IADD3 R2, P0, PT, R2, 0x20, RZ ;  /* 0x0000002002027810 */ /* 0x000fe20007f1e0ff */
[----:B------:R-:W-:Y:S01]  /*01f0*/  UIADD3 UR5, UPT, UPT, -UR9, URZ, URZ ;  /* 0x000000ff09057290 */ /* 0x000fe2000fffe1ff */
[----:B------:R-:W-:Y:S02]  /*0200*/  MOV R4, UR13 ;  /* 0x0000000d00047c02 */ /* 0x000fe40008000f00 */
[----:B------:R-:W-:Y:S02]  /*0210*/  IADD3.X R3, PT, PT, RZ, R3, RZ, P0, !PT ;  /* 0x00000003ff037210 */ /* 0x000fe400007fe4ff */
[----:B------:R-:W-:-:S07]  /*0220*/  MOV R5, UR4 ;  /* 0x0000000400057c02 */ /* 0x000fce0008000f00 */
.L_x_8:
[----:B------:R-:W2:Y:S04]  /*0230*/  LDG.E R17, desc[UR10][R2.64+-0x20] ;  /* 0xffffe00a02117981 */ /* 0x000ea8000c1e1900 */
[----:B------:R-:W2:Y:S04]  /*0240*/  LDG.E R24, desc[UR10][R4.64+-0x20] ;  /* 0xffffe00a04187981 */ /* 0x000ea8000c1e1900 */
[----:B------:R-:W3:Y:S04]  /*0250*/  LDG.E R26, desc[UR10][R2.64+-0x1c] ;  /* 0xffffe40a021a7981 */ /* 0x000ee8000c1e1900 */
[----:B------:R-:W3:Y:S04]  /*0260*/  LDG.E R25, desc[UR10][R4.64+-0x1c] ;  /* 0xffffe40a04197981 */ /* 0x000ee8000c1e1900 */
[----:B------:R-:W4:Y:S04]  /*0270*/  LDG.E R19, desc[UR10][R2.64+-0x18] ;  /* 0xffffe80a02137981 */ /* 0x000f28000c1e1900 */
[----:B------:R-:W4:Y:S04]  /*0280*/  LDG.E R18, desc[UR10][R4.64+-0x18] ;  /* 0xffffe80a04127981 */ /* 0x000f28000c1e1900 */
[----:B------:R-:W5:Y:S04]  /*0290*/  LDG.E R20, desc[UR10][R2.64+-0x14] ;  /* 0xffffec0a02147981 */ /* 0x000f68000c1e1900 */
        /* <DEDUP_REMOVED lines=8> */
[----:B------:R-:W5:Y:S01]  /*0320*/  LDG.E R16, desc[UR10][R4.64+-0x4] ;  /* 0xfffffc0a04107981 */ /* 0x000f62000c1e1900 */
[----:B--2---:R-:W-:-:S03]  /*0330*/  FFMA R17, R17, R24, R10 ;  /* 0x0000001811117223 */ /* 0x004fc6000000000a */
[----:B------:R-:W2:Y:S01]  /*0340*/  LDG.E R10, desc[UR10][R4.64] ;  /* 0x0000000a040a7981 */ /* 0x000ea2000c1e1900 */
[----:B---3--:R-:W-:-:S03]  /*0350*/  FFMA R26, R26, R25, R17 ;  /* 0x000000191a1a7223 */ /* 0x008fc60000000011 */
[----:B------:R-:W2:Y:S01]  /*0360*/  LDG.E R17, desc[UR10][R2.64] ;  /* 0x0000000a02117981 */ /* 0x000ea2000c1e1900 */
[----:B----4-:R-:W-:-:S03]  /*0370*/  FFMA R25, R19, R18, R26 ;  /* 0x0000001213197223 */ /* 0x010fc6000000001a */
[----:B------:R-:W3:Y:S04]  /*0380*/  LDG.E R18, desc[UR10][R2.64+0x4] ;  /* 0x0000040a02127981 */ /* 0x000ee8000c1e1900 */
[----:B------:R-:W3:Y:S01]  /*0390*/  LDG.E R19, desc[UR10][R4.64+0x4] ;  /* 0x0000040a04137981 */ /* 0x000ee2000c1e1900 */
[----:B-----5:R-:W-:-:S03]  /*03a0*/  FFMA R25, R20, R21, R25 ;  /* 0x0000001514197223 */ /* 0x020fc60000000019 */
[----:B------:R-:W4:Y:S04]  /*03b0*/  LDG.E R20, desc[UR10][R2.64+0x8] ;  /* 0x0000080a02147981 */ /* 0x000f28000c1e1900 */
[----:B------:R-:W4:Y:S01]  /*03c0*/  LDG.E R21, desc[UR10][R4.64+0x8] ;  /* 0x0000080a04157981 */ /* 0x000f22000c1e1900 */
[----:B------:R-:W-:-:S03]  /*03d0*/  FFMA R24, R22, R23, R25 ;  /* 0x0000001716187223 */ /* 0x000fc60000000019 */
[----:B------:R-:W5:Y:S04]  /*03e0*/  LDG.E R22, desc[UR10][R2.64+0xc] ;  /* 0x00000c0a02167981 */ /* 0x000f68000c1e1900 */
[----:B------:R-:W5:Y:S01]  /*03f0*/  LDG.E R23, desc[UR10][R4.64+0xc] ;  /* 0x00000c0a04177981 */ /* 0x000f62000c1e1900 */
[----:B------:R-:W-:-:S03]  /*0400*/  FFMA R24, R11, R12, R24 ;  /* 0x0000000c0b187223 */ /* 0x000fc60000000018 */
[----:B------:R-:W5:Y:S04]  /*0410*/  LDG.E R11, desc[UR10][R2.64+0x10] ;  /* 0x0000100a020b7981 */ /* 0x000f68000c1e1900 */
[----:B------:R-:W5:Y:S01]  /*0420*/  LDG.E R12, desc[UR10][R4.64+0x10] ;  /* 0x0000100a040c7981 */ /* 0x000f62000c1e1900 */
[----:B------:R-:W-:-:S03]  /*0430*/  FFMA R26, R13, R14, R24 ;  /* 0x0000000e0d1a7223 */ /* 0x000fc60000000018 */
[----:B------:R-:W5:Y:S04]  /*0440*/  LDG.E R24, desc[UR10][R2.64+0x14] ;  /* 0x0000140a02187981 */ /* 0x000f68000c1e1900 */
[----:B------:R-:W5:Y:S04]  /*0450*/  LDG.E R25, desc[UR10][R4.64+0x14] ;  /* 0x0000140a04197981 */ /* 0x000f68000c1e1900 */
[----:B------:R-:W5:Y:S01]  /*0460*/  LDG.E R14, desc[UR10][R2.64+0x18] ;  /* 0x0000180a020e7981 */ /* 0x000f62000c1e1900 */
[----:B------:R-:W-:-:S03]  /*0470*/  FFMA R26, R15, R16, R26 ;  /* 0x000000100f1a7223 */ /* 0x000fc6000000001a */
[----:B------:R-:W5:Y:S04]  /*0480*/  LDG.E R13, desc[UR10][R4.64+0x18] ;  /* 0x0000180a040d7981 */ /* 0x000f68000c1e1900 */
[----:B------:R0:W5:Y:S04]  /*0490*/  LDG.E R15, desc[UR10][R2.64+0x1c] ;  /* 0x00001c0a020f7981 */ /* 0x000168000c1e1900 */
[----:B------:R1:W5:Y:S01]  /*04a0*/  LDG.E R16, desc[UR10][R4.64+0x1c] ;  /* 0x00001c0a04107981 */ /* 0x000362000c1e1900 */
[----:B------:R-:W-:-:S04]  /*04b0*/  UIADD3 UR5, UPT, UPT, UR5, 0x10, URZ ;  /* 0x0000001005057890 */ /* 0x000fc8000fffe0ff */
[----:B------:R-:W-:Y:S01]  /*04c0*/  UISETP.NE.AND UP1, UPT, UR5, URZ, UPT ;  /* 0x000000ff0500728c */ /* 0x000fe2000bf25270 */
[----:B0-----:R-:W-:Y:S02]  /*04d0*/  IADD3 R2, P0, PT, R2, 0x40, RZ ;  /* 0x0000004002027810 */ /* 0x001fe40007f1e0ff */
[----:B-1----:R-:W-:Y:S02]  /*04e0*/  IADD3 R4, P1, PT, R4, 0x40, RZ ;  /* 0x0000004004047810 */ /* 0x002fe40007f3e0ff */
[----:B------:R-:W-:Y:S02]  /*04f0*/  IADD3.X R3, PT, PT, RZ, R3, RZ, P0, !PT ;  /* 0x00000003ff037210 */ /* 0x000fe400007fe4ff */
[----:B------:R-:W-:Y:S01]  /*0500*/  IADD3.X R5, PT, PT, RZ, R5, RZ, P1, !PT ;  /* 0x00000005ff057210 */ /* 0x000fe20000ffe4ff */
[----:B--2---:R-:W-:-:S04]  /*0510*/  FFMA R17, R17, R10, R26 ;  /* 0x0000000a11117223 */ /* 0x004fc8000000001a */
[----:B---3--:R-:W-:-:S04]  /*0520*/  FFMA R17, R18, R19, R17 ;  /* 0x0000001312117223 */ /* 0x008fc80000000011 */
[----:B----4-:R-:W-:-:S04]  /*0530*/  FFMA R17, R20, R21, R17 ;  /* 0x0000001514117223 */ /* 0x010fc80000000011 */
[----:B-----5:R-:W-:-:S04]  /*0540*/  FFMA R22, R22, R23, R17 ;  /* 0x0000001716167223 */ /* 0x020fc80000000011 */
[----:B------:R-:W-:-:S04]  /*0550*/  FFMA R11, R11, R12, R22 ;  /* 0x0000000c0b0b7223 */ /* 0x000fc80000000016 */
[----:B------:R-:W-:-:S04]  /*0560*/  FFMA R11, R24, R25, R11 ;  /* 0x00000019180b7223 */ /* 0x000fc8000000000b */
[----:B------:R-:W-:-:S04]  /*0570*/  FFMA R14, R14, R13, R11 ;  /* 0x0000000d0e0e7223 */ /* 0x000fc8000000000b */
[----:B------:R-:W-:Y:S01]  /*0580*/  FFMA R10, R15, R16, R14 ;  /* 0x000000100f0a7223 */ /* 0x000fe2000000000e */
[----:B------:R-:W-:Y:S06]  /*0590*/  BRA.U UP1, `(.L_x_8) ;  /* 0xfffffffd01247547 */ /* 0x000fec000b83ffff */
.L_x_7:
[----:B------:R-:W-:Y:S05]  /*05a0*/  BRA.U !UP0, `(.L_x_6) ;  /* 0x0000000508a07547 */ /* 0x000fea000b800000 */
[----:B------:R-:W-:Y:S02]  /*05b0*/  UISETP.GE.U32.AND UP0, UPT, UR8, 0x8, UPT ;  /* 0x000000080800788c */ /* 0x000fe4000bf06070 */
[----:B------:R-:W-:-:S04]  /*05c0*/  ULOP3.LUT UR5, UR6, 0x7, URZ, 0xc0, !UPT ;  /* 0x0000000706057892 */ /* 0x000fc8000f8ec0ff */
[----:B------:R-:W-:-:S03]  /*05d0*/  UISETP.NE.AND UP1, UPT, UR5, URZ, UPT ;  /* 0x000000ff0500728c */ /* 0x000fc6000bf25270 */
[----:B------:R-:W-:Y:S08]  /*05e0*/  BRA.U !UP0, `(.L_x_9) ;  /* 0x0000000108a47547 */ /* 0x000ff0000b800000 */
[----:B------:R-:W0:Y:S01]  /*05f0*/  LDC.64 R12, c[0x0][0x388] ;  /* 0x0000e200ff0c7b82 */ /* 0x000e220000000a00 */
[----:B------:R-:W1:Y:S01]  /*0600*/  LDCU.64 UR8, c[0x0][0x398] ;  /* 0x00007300ff0877ac */ /* 0x000e620008000a00 */
[C---:B------:R-:W-:Y:S02]  /*0610*/  IADD3 R11, P1, PT, R9.reuse, UR7, RZ ;  /* 0x00000007090b7c10 */ /* 0x040fe4000ff3e0ff */
[----:B------:R-:W-:Y:S02]  /*0620*/  IADD3 R19, PT, PT, R9, UR7, RZ ;  /* 0x0000000709137c10 */ /* 0x000fe4000fffe0ff */
[CC--:B------:R-:W-:Y:S01]  /*0630*/  IADD3 R17, P0, PT, R8.reuse, R9.reuse, RZ ;  /* 0x0000000908117210 */ /* 0x0c0fe20007f1e0ff */
[----:B------:R-:W-:Y:S01]  /*0640*/  IMAD.X R16, RZ, RZ, RZ, P1 ;  /* 0x000000ffff107224 */ /* 0x000fe200008e06ff */
[----:B------:R-:W2:Y:S01]  /*0650*/  LDC.64 R2, c[0x0][0x388] ;  /* 0x0000e200ff027b82 */ /* 0x000ea20000000a00 */
[----:B------:R-:W-:Y:S02]  /*0660*/  IADD3 R5, PT, PT, R8, R9, RZ ;  /* 0x0000000908057210 */ /* 0x000fe40007ffe0ff */
[----:B------:R-:W-:-:S05]  /*0670*/  IADD3.X R20, PT, PT, RZ, RZ, RZ, P0, !PT ;  /* 0x000000ffff147210 */ /* 0x000fca00007fe4ff */
[----:B------:R-:W3:Y:S01]  /*0680*/  LDC.64 R14, c[0x0][0x398] ;  /* 0x0000e600ff0e7b82 */ /* 0x000ee20000000a00 */
[----:B-1----:R-:W-:Y:S01]  /*0690*/  LEA R4, P0, R17, UR8, 0x2 ;  /* 0x0000000811047c11 */ /* 0x002fe2000f8010ff */
[----:B0-----:R-:W-:-:S06]  /*06a0*/  IMAD.WIDE.U32 R18, R19, 0x4, R12 ;  /* 0x0000000413127825 */ /* 0x001fcc00078e000c */
[----:B------:R-:W4:Y:S01]  /*06b0*/  LDG.E R18, desc[UR10][R18.64] ;  /* 0x0000000a12127981 */ /* 0x000f22000c1e1900 */
[----:B--2---:R-:W-:-:S04]  /*06c0*/  LEA R2, P1, R11, R2, 0x2 ;  /* 0x000000020b027211 */ /* 0x004fc800078210ff */
[----:B------:R-:W-:Y:S01]  /*06d0*/  LEA.HI.X R3, R11, R3, R16, 0x2, P1 ;  /* 0x000000030b037211 */ /* 0x000fe200008f1410 */
[----:B---3--:R-:W-:Y:S01]  /*06e0*/  IMAD.WIDE.U32 R14, R5, 0x4, R14 ;  /* 0x00000004050e7825 */ /* 0x008fe200078e000e */
[----:B------:R-:W-:-:S03]  /*06f0*/  LEA.HI.X R5, R17, UR9, R20, 0x2, P0 ;  /* 0x0000000911057c11 */ /* 0x000fc600080f1414 */
[----:B------:R-:W2:Y:S04]  /*0700*/  LDG.E R22, desc[UR10][R2.64+0x8] ;  /* 0x0000080a02167981 */ /* 0x000ea8000c1e1900 */
[----:B------:R-:W4:Y:S04]  /*0710*/  LDG.E R21, desc[UR10][R14.64] ;  /* 0x0000000a0e157981 */ /* 0x000f28000c1e1900 */
[----:B------:R-:W3:Y:S04]  /*0720*/  LDG.E R23, desc[UR10][R4.64+0x4] ;  /* 0x0000040a04177981 */ /* 0x000ee8000c1e1900 */
[----:B------:R-:W3:Y:S04]  /*0730*/  LDG.E R20, desc[UR10][R2.64+0x4] ;  /* 0x0000040a02147981 */ /* 0x000ee8000c1e1900 */
[----:B------:R-:W2:Y:S04]  /*0740*/  LDG.E R25, desc[UR10][R4.64+0x8] ;  /* 0x0000080a04197981 */ /* 0x000ea8000c1e1900 */
        /* <DEDUP_REMOVED lines=10> */
[----:B------:R-:W-:Y:S01]  /*07f0*/  IADD3 R9, PT, PT, R9, 0x8, RZ ;  /* 0x0000000809097810 */ /* 0x000fe20007ffe0ff */
[----:B----4-:R-:W-:-:S04]  /*0800*/  FFMA R18, R21, R18, R10 ;  /* 0x0000001215127223 */ /* 0x010fc8000000000a */
[----:B---3--:R-:W-:-:S04]  /*0810*/  FFMA R18, R23, R20, R18 ;  /* 0x0000001417127223 */ /* 0x008fc80000000012 */
[----:B--2---:R-:W-:-:S04]  /*0820*/  FFMA R18, R25, R22, R18 ;  /* 0x0000001619127223 */ /* 0x004fc80000000012 */
[----:B-----5:R-:W-:-:S04]  /*0830*/  FFMA R27, R27, R24, R18 ;  /* 0x000000181b1b7223 */ /* 0x020fc80000000012 */
[----:B------:R-:W-:-:S04]  /*0840*/  FFMA R16, R16, R17, R27 ;  /* 0x0000001110107223 */ /* 0x000fc8000000001b */
[----:B------:R-:W-:-:S04]  /*0850*/  FFMA R14, R13, R14, R16 ;  /* 0x0000000e0d0e7223 */ /* 0x000fc80000000010 */
[----:B------:R-:W-:-:S04]  /*0860*/  FFMA R12, R11, R12, R14 ;  /* 0x0000000c0b0c7223 */ /* 0x000fc8000000000e */
[----:B------:R-:W-:-:S07]  /*0870*/  FFMA R10, R15, R19, R12 ;  /* 0x000000130f0a7223 */ /* 0x000fce000000000c */
.L_x_9:
[----:B------:R-:W-:Y:S05]  /*0880*/  BRA.U !UP1, `(.L_x_6) ;  /* 0x0000000109e87547 */ /* 0x000fea000b800000 */
[----:B------:R-:W-:Y:S02]  /*0890*/  UISETP.GE.U32.AND UP0, UPT, UR5, 0x4, UPT ;  /* 0x000000040500788c */ /* 0x000fe4000bf06070 */
[----:B------:R-:W-:-:S04]  /*08a0*/  ULOP3.LUT UR4, UR6, 0x3, URZ, 0xc0, !UPT ;  /* 0x0000000306047892 */ /* 0x000fc8000f8ec0ff */
[----:B------:R-:W-:-:S03]  /*08b0*/  UISETP.NE.AND UP1, UPT, UR4, URZ, UPT ;  /* 0x000000ff0400728c */ /* 0x000fc6000bf25270 */
[----:B------:R-:W-:Y:S08]  /*08c0*/  BRA.U !UP0, `(.L_x_10) ;  /* 0x0000000108747547 */ /* 0x000ff0000b800000 */
[----:B------:R-:W0:Y:S01]  /*08d0*/  LDC.64 R14, c[0x0][0x398] ;  /* 0x0000e600ff0e7b82 */ /* 0x000e220000000a00 */
[----:B------:R-:W1:Y:S01]  /*08e0*/  LDCU.64 UR8, c[0x0][0x398] ;  /* 0x00007300ff0877ac */ /* 0x000e620008000a00 */
[CC--:B------:R-:W-:Y:S02]  /*08f0*/  IADD3 R5, PT, PT, R8.reuse, R9.reuse, RZ ;  /* 0x0000000908057210 */ /* 0x0c0fe40007ffe0ff */
[C---:B------:R-:W-:Y:S02]  /*0900*/  IADD3 R11, PT, PT, R9.reuse, UR7, RZ ;  /* 0x00000007090b7c10 */ /* 0x040fe4000fffe0ff */
[----:B------:R-:W-:Y:S02]  /*0910*/  IADD3 R18, P1, PT, R9, UR7, RZ ;  /* 0x0000000709127c10 */ /* 0x000fe4000ff3e0ff */
[----:B------:R-:W2:Y:S01]  /*0920*/  LDC.64 R12, c[0x0][0x388] ;  /* 0x0000e200ff0c7b82 */ /* 0x000ea20000000a00 */
[----:B------:R-:W-:Y:S02]  /*0930*/  IADD3 R16, P0, PT, R8, R9, RZ ;  /* 0x0000000908107210 */ /* 0x000fe40007f1e0ff */
[----:B------:R-:W-:-:S02]  /*0940*/  IADD3.X R19, PT, PT, RZ, RZ, RZ, P1, !PT ;  /* 0x000000ffff137210 */ /* 0x000fc40000ffe4ff */
[----:B------:R-:W-:-:S03]  /*0950*/  IADD3.X R17, PT, PT, RZ, RZ, RZ, P0, !PT ;  /* 0x000000ffff117210 */ /* 0x000fc600007fe4ff */
[----:B------:R-:W3:Y:S01]  /*0960*/  LDC.64 R2, c[0x0][0x388] ;  /* 0x0000e200ff027b82 */ /* 0x000ee20000000a00 */
[----:B-1----:R-:W-:Y:S01]  /*0970*/  LEA R4, P0, R16, UR8, 0x2 ;  /* 0x0000000810047c11 */ /* 0x002fe2000f8010ff */
[----:B0-----:R-:W-:-:S03]  /*0980*/  IMAD.WIDE.U32 R14, R5, 0x4, R14 ;  /* 0x00000004050e7825 */ /* 0x001fc600078e000e */
[----:B------:R-:W-:-:S03]  /*0990*/  LEA.HI.X R5, R16, UR9, R17, 0x2, P0 ;  /* 0x0000000910057c11 */ /* 0x000fc600080f1411 */
[----:B------:R-:W4:Y:S01]  /*09a0*/  LDG.E R15, desc[UR10][R14.64] ;  /* 0x0000000a0e0f7981 */ /* 0x000f22000c1e1900 */
[----:B--2---:R-:W-:-:S03]  /*09b0*/  IMAD.WIDE.U32 R12, R11, 0x4, R12 ;  /* 0x000000040b0c7825 */ /* 0x004fc600078e000c */
[----:B------:R-:W2:Y:S04]  /*09c0*/  LDG.E R11, desc[UR10][R4.64+0x4] ;  /* 0x0000040a040b7981 */ /* 0x000ea8000c1e1900 */
[----:B------:R-:W4:Y:S01]  /*09d0*/  LDG.E R12, desc[UR10][R12.64] ;  /* 0x0000000a0c0c7981 */ /* 0x000f22000c1e1900 */
[----:B---3--:R-:W-:-:S03]  /*09e0*/  LEA R2, P1, R18, R2, 0x2 ;  /* 0x0000000212027211 */ /* 0x008fc600078210ff */
[----:B------:R-:W3:Y:S01]  /*09f0*/  LDG.E R17, desc[UR10][R4.64+0x8] ;  /* 0x0000080a04117981 */ /* 0x000ee2000c1e1900 */
[----:B------:R-:W-:-:S03]  /*0a00*/  LEA.HI.X R3, R18, R3, R19, 0x2, P1 ;  /* 0x0000000312037211 */ /* 0x000fc600008f1413 */
[----:B------:R-:W5:Y:S04]  /*0a10*/  LDG.E R19, desc[UR10][R4.64+0xc] ;  /* 0x00000c0a04137981 */ /* 0x000f68000c1e1900 */
[----:B------:R-:W2:Y:S04]  /*0a20*/  LDG.E R16, desc[UR10][R2.64+0x4] ;  /* 0x0000040a02107981 */ /* 0x000ea8000c1e1900 */
[----:B------:R-:W3:Y:S04]  /*0a30*/  LDG.E R18, desc[UR10][R2.64+0x8] ;  /* 0x0000080a02127981 */ /* 0x000ee8000c1e1900 */
[----:B------:R-:W5:Y:S01]  /*0a40*/  LDG.E R20, desc[UR10][R2.64+0xc] ;  /* 0x00000c0a02147981 */ /* 0x000f62000c1e1900 */
[----:B------:R-:W-:-:S02]  /*0a50*/  VIADD R9, R9, 0x4 ;  /* 0x0000000409097836 */ /* 0x000fc40000000000 */
[----:B----4-:R-:W-:-:S04]  /*0a60*/  FFMA R10, R15, R12, R10 ;  /* 0x0000000c0f0a7223 */ /* 0x010fc8000000000a */
[----:B--2---:R-:W-:-:S04]  /*0a70*/  FFMA R10, R11, R16, R10 ;  /* 0x000000100b0a7223 */ /* 0x004fc8000000000a */
[----:B---3--:R-:W-:-:S04]  /*0a80*/  FFMA R10, R17, R18, R10 ;  /* 0x00000012110a7223 */ /* 0x008fc8000000000a */
[----:B-----5:R-:W-:-:S07]  /*0a90*/  FFMA R10, R19, R20, R10 ;  /* 0x00000014130a7223 */ /* 0x020fce000000000a */
.L_x_10:
[----:B------:R-:W-:Y:S05]  /*0aa0*/  BRA.U !UP1, `(.L_x_6) ;  /* 0x0000000109607547 */ /* 0x000fea000b800000 */
[----:B------:R-:W0:Y:S01]  /*0ab0*/  LDC.64 R2, c[0x0][0x388] ;  /* 0x0000e200ff027b82 */ /* 0x000e220000000a00 */
[----:B------:R-:W-:Y:S01]  /*0ac0*/  IADD3 R11, PT, PT, R9, UR7, RZ ;  /* 0x00000007090b7c10 */ /* 0x000fe2000fffe0ff */
[----:B------:R-:W-:Y:S01]  /*0ad0*/  UIADD3 UR4, UPT, UPT, -UR4, URZ, URZ ;  /* 0x000000ff04047290 */ /* 0x000fe2000fffe1ff */
[----:B------:R-:W-:-:S05]  /*0ae0*/  IADD3 R9, PT, PT, R8, R9, RZ ;  /* 0x0000000908097210 */ /* 0x000fca0007ffe0ff */
[----:B------:R-:W1:Y:S01]  /*0af0*/  LDC.64 R4, c[0x0][0x398] ;  /* 0x0000e600ff047b82 */ /* 0x000e620000000a00 */
[----:B0-----:R-:W-:-:S03]  /*0b00*/  IMAD.WIDE.U32 R2, R11, 0x4, R2 ;  /* 0x000000040b027825 */ /* 0x001fc600078e0002 */
[----:B------:R-:W-:Y:S02]  /*0b10*/  MOV R8, R2 ;  /* 0x0000000200087202 */ /* 0x000fe40000000f00 */
[----:B------:R-:W-:Y:S01]  /*0b20*/  MOV R11, R3 ;  /* 0x00000003000b7202 */ /* 0x000fe20000000f00 */
[----:B-1----:R-:W-:-:S03]  /*0b30*/  IMAD.WIDE.U32 R4, R9, 0x4, R4 ;  /* 0x0000000409047825 */ /* 0x002fc600078e0004 */
[----:B------:R-:W-:Y:S02]  /*0b40*/  MOV R2, R4 ;  /* 0x0000000400027202 */ /* 0x000fe40000000f00 */
[----:B------:R-:W-:-:S07]  /*0b50*/  MOV R9, R5 ;  /* 0x0000000500097202 */ /* 0x000fce0000000f00 */
.L_x_11:
[----:B------:R-:W-:Y:S01]  /*0b60*/  IMAD.MOV.U32 R3, RZ, RZ, R9 ;  /* 0x000000ffff037224 */ /* 0x000fe200078e0009 */
[----:B------:R-:W-:Y:S02]  /*0b70*/  MOV R4, R8 ;  /* 0x0000000800047202 */ /* 0x000fe40000000f00 */
[----:B------:R-:W-:-:S03]  /*0b80*/  MOV R5, R11 ;  /* 0x0000000b00057202 */ /* 0x000fc60000000f00 */
[----:B------:R0:W2:Y:S04]  /*0b90*/  LDG.E R3, desc[UR10][R2.64] ;  /* 0x0000000a02037981 */ /* 0x0000a8000c1e1900 */
[----:B------:R-:W2:Y:S01]  /*0ba0*/  LDG.E R4, desc[UR10][R4.64] ;  /* 0x0000000a04047981 */ /* 0x000ea2000c1e1900 */
[----:B------:R-:W-:Y:S01]  /*0bb0*/  UIADD3 UR4, UPT, UPT, UR4, 0x1, URZ ;  /* 0x0000000104047890 */ /* 0x000fe2000fffe0ff */
[----:B------:R-:W-:-:S03]  /*0bc0*/  IADD3 R8, P0, PT, R8, 0x4, RZ ;  /* 0x0000000408087810 */ /* 0x000fc60007f1e0ff */
[----:B------:R-:W-:Y:S01]  /*0bd0*/  UISETP.NE.AND UP0, UPT, UR4, URZ, UPT ;  /* 0x000000ff0400728c */ /* 0x000fe2000bf05270 */
[----:B0-----:R-:W-:Y:S02]  /*0be0*/  IADD3 R2, P1, PT, R2, 0x4, RZ ;  /* 0x0000000402027810 */ /* 0x001fe40007f3e0ff */
[----:B------:R-:W-:Y:S02]  /*0bf0*/  IADD3.X R11, PT, PT, RZ, R11, RZ, P0, !PT ;  /* 0x0000000bff0b7210 */ /* 0x000fe400007fe4ff */
[----:B------:R-:W-:Y:S01]  /*0c00*/  IADD3.X R9, PT, PT, RZ, R9, RZ, P1, !PT ;  /* 0x00000009ff097210 */ /* 0x000fe20000ffe4ff */
[----:B--2---:R-:W-:-:S03]  /*0c10*/  FFMA R10, R3, R4, R10 ;  /* 0x00000004030a7223 */ /* 0x004fc6000000000a */
[----:B------:R-:W-:Y:S05]  /*0c20*/  BRA.U UP0, `(.L_x_11) ;  /* 0xfffffffd00cc7547 */ /* 0x000fea000b83ffff */
.L_x_6:
[----:B------:R-:W0:Y:S08]  /*0c30*/  LDC R5, c[0x0][0x360] ;  /* 0x0000d800ff057b82 */ /* 0x000e300000000800 */
[----:B------:R-:W1:Y:S08]  /*0c40*/  LDC.64 R2, c[0x0][0x380] ;  /* 0x0000e000ff027b82 */ /* 0x000e700000000a00 */
[----:B------:R-:W2:Y:S01]  /*0c50*/  LDC.64 R8, c[0x0][0x3a0] ;  /* 0x0000e800ff087b82 */ /* 0x000ea20000000a00 */
[----:B------:R-:W-:Y:S01]  /*0c60*/  MOV R12, 0x8 ;  /* 0x00000008000c7802 */ /* 0x000fe20000000f00 */
[----:B------:R-:W3:Y:S01]  /*0c70*/  LDCU.64 UR4, c[0x4][URZ] ;  /* 0x01000000ff0477ac */ /* 0x000ee20008000a00 */
[----:B0-----:R-:W-:-:S04]  /*0c80*/  IMAD R5, R5, UR12, R0 ;  /* 0x0000000c05057c24 */ /* 0x001fc8000f8e0200 */
[----:B-1----:R-:W-:-:S05]  /*0c90*/  IMAD.WIDE.U32 R2, R5, 0x4, R2 ;  /* 0x0000000405027825 */ /* 0x002fca00078e0002 */
[----:B------:R-:W4:Y:S01]  /*0ca0*/  LDG.E R0, desc[UR10][R2.64] ;  /* 0x0000000a02007981 */ /* 0x000f22000c1e1900 */
[----:B--2---:R-:W-:-:S04]  /*0cb0*/  IMAD.WIDE.U32 R8, R5, 0x4, R8 ;  /* 0x0000000405087825 */ /* 0x004fc800078e0008 */
[----:B----4-:R-:W-:-:S04]  /*0cc0*/  FADD R11, -R0, 1 ;  /* 0x3f800000000b7421 */ /* 0x010fc80000000100 */
[----:B------:R-:W-:-:S04]  /*0cd0*/  FMUL R11, R0, R11 ;  /* 0x0000000b000b7220 */ /* 0x000fc80000400000 */
[----:B------:R-:W-:-:S05]  /*0ce0*/  FMUL R0, R11, R10 ;  /* 0x0000000a0b007220 */ /* 0x000fca0000400000 */
[----:B------:R0:W-:Y:S04]  /*0cf0*/  STG.E desc[UR10][R8.64], R0 ;  /* 0x0000000008007986 */ /* 0x0001e8000c10190a */
[----:B------:R-:W2:Y:S01]  /*0d00*/  LDG.E R4, desc[UR10][R2.64] ;  /* 0x0000000a02047981 */ /* 0x000ea2000c1e1900 */
[----:B------:R-:W1:Y:S01]  /*0d10*/  LDC.64 R12, c[0x4][R12] ;  /* 0x010000000c0c7b82 */ /* 0x000e620000000a00 */
[----:B--2---:R-:W-:-:S04]  /*0d20*/  FADD R5, -R4, 1 ;  /* 0x3f80000004057421 */ /* 0x004fc80000000100 */
[----:B------:R-:W-:Y:S01]  /*0d30*/  FMUL R5, R4, R5 ;  /* 0x0000000504057220 */ /* 0x000fe20000400000 */
[----:B---3--:R-:W-:-:S03]  /*0d40*/  MOV R4, UR4 ;  /* 0x0000000400047c02 */ /* 0x008fc60008000f00 */
[----:B------:R-:W-:Y:S01]  /*0d50*/  FMUL R10, R5, R10 ;  /* 0x0000000a050a7220 */ /* 0x000fe20000400000 */
[----:B------:R-:W-:-:S05]  /*0d60*/  MOV R5, UR5 ;  /* 0x0000000500057c02 */ /* 0x000fca0008000f00 */
[----:B------:R-:W2:Y:S02]  /*0d70*/  F2F.F64.F32 R10, R10 ;  /* 0x0000000a000a7310 */ /* 0x000ea40000201800 */
[----:B-12---:R0:W-:Y:S02]  /*0d80*/  STL.64 [R1], R10 ;  /* 0x0000000a01007387 */ /* 0x0061e40000100a00 */
[----:B------:R-:W-:-:S07]  /*0d90*/  LEPC R20, `(.L_x_12) ;  /* 0x000000001014794e */ /* 0x000fce0000000000 */
[----:B0-----:R-:W-:Y:S05]  /*0da0*/  CALL.ABS.NOINC R12 ;  /* 0x000000000c007343 */ /* 0x001fea0003c00000 */
.L_x_12:
[----:B------:R-:W-:Y:S05]  /*0db0*/  EXIT ;  /* 0x000000000000794d */ /* 0x000fea0003800000 */
.L_x_13:
        /* <DEDUP_REMOVED lines=12> */
.L_x_36:


//--------------------- .text._Z7delta_jPfS_S_    --------------------------
	.section	.text._Z7delta_jPfS_S_,"ax",@progbits
	.align	128
        .global         _Z7delta_jPfS_S_
        .type           _Z7delta_jPfS_S_,@function
        .size           _Z7delta_jPfS_S_,(.L_x_37 - _Z7delta_jPfS_S_)
        .other          _Z7delta_jPfS_S_,@"STO_CUDA_ENTRY STV_DEFAULT"
_Z7delta_jPfS_S_:
.text._Z7delta_jPfS_S_:
[----:B------:R-:W-:Y:S01]  /*0000*/  LDC R1, c[0x0][0x37c] ;  /* 0x0000df00ff017b82 */ /* 0x000fe20000000800 */
[----:B------:R-:W0:Y:S07]  /*0010*/  S2R R9, SR_TID.X ;  /* 0x0000000000097919 */ /* 0x000e2e0000002100 */
[----:B------:R-:W0:Y:S01]  /*0020*/  S2UR UR6, SR_CTAID.X ;  /* 0x00000000000679c3 */ /* 0x000e220000002500 */
[----:B------:R-:W1:Y:S07]  /*0030*/  LDCU.64 UR4, c[0x0][0x358] ;  /* 0x00006b00ff0477ac */ /* 0x000e6e0008000a00 */
[----:B------:R-:W0:Y:S08]  /*0040*/  LDC R0, c[0x0][0x360] ;  /* 0x0000d800ff007b82 */ /* 0x000e300000000800 */
[----:B------:R-:W2:Y:S08]  /*0050*/  LDC.64 R2, c[0x0][0x380] ;  /* 0x0000e000ff027b82 */ /* 0x000eb00000000a00 */
[----:B------:R-:W3:Y:S01]  /*0060*/  LDC.64 R4, c[0x0][0x388] ;  /* 0x0000e200ff047b82 */ /* 0x000ee20000000a00 */
[----:B0-----:R-:W-:-:S07]  /*0070*/  IMAD R9, R0, UR6, R9 ;  /* 0x0000000600097c24 */ /* 0x001fce000f8e0209 */
[----:B------:R-:W0:Y:S01]  /*0080*/  LDC.64 R6, c[0x0][0x390] ;  /* 0x0000e400ff067b82 */ /* 0x000e220000000a00 */
[----:B--2---:R-:W-:-:S06]  /*0090*/  IMAD.WIDE.U32 R2, R9, 0x4, R2 ;  /* 0x0000000409027825 */ /* 0x004fcc00078e0002 */
[----:B-1----:R-:W2:Y:S01]  /*00a0*/  LDG.E R2, desc[UR4][R2.64] ;  /* 0x0000000402027981 */ /* 0x002ea2000c1e1900 */
[----:B---3--:R-:W-:-:S06]  /*00b0*/  IMAD.WIDE.U32 R4, R9, 0x4, R4 ;  /* 0x0000000409047825 */ /* 0x008fcc00078e0004 */
[----:B------:R-:W3:Y:S01]  /*00c0*/  LDG.E R5, desc[UR4][R4.64] ;  /* 0x0000000404057981 */ /* 0x000ee2000c1e1900 */
[----:B0-----:R-:W-:-:S04]  /*00d0*/  IMAD.WIDE.U32 R6, R9, 0x4, R6 ;  /* 0x0000000409067825 */ /* 0x001fc800078e0006 */
[----:B--2---:R-:W-:-:S04]  /*00e0*/  FADD R11, -R2, 1 ;  /* 0x3f800000020b7421 */ /* 0x004fc80000000100 */
[C---:B------:R-:W-:Y:S01]  /*00f0*/  FMUL R11, R2.reuse, R11 ;  /* 0x0000000b020b7220 */ /* 0x040fe20000400000 */
[----:B---3--:R-:W-:-:S04]  /*0100*/  FADD R0, -R2, R5 ;  /* 0x0000000502007221 */ /* 0x008fc80000000100 */
[----:B------:R-:W-:-:S05]  /*0110*/  FMUL R11, R11, R0 ;  /* 0x000000000b0b7220 */ /* 0x000fca0000400000 */
[----:B------:R-:W-:Y:S01]  /*0120*/  STG.E desc[UR4][R6.64], R11 ;  /* 0x0000000b06007986 */ /* 0x000fe2000c101904 */
[----:B------:R-:W-:Y:S05]  /*0130*/  EXIT ;  /* 0x000000000000794d */ /* 0x000fea0003800000 */
.L_x_14:
        /* <DEDUP_REMOVED lines=12> */
.L_x_37:


//--------------------- .text._Z13compute_layerPfiS_S_ --------------------------
	.section	.text._Z13compute_layerPfiS_S_,"ax",@progbits
	.align	128
        .global         _Z13compute_layerPfiS_S_
        .type           _Z13compute_layerPfiS_S_,@function
        .size           _Z13compute_layerPfiS_S_,(.L_x_32 - _Z13compute_layerPfiS_S_)
        .other          _Z13compute_layerPfiS_S_,@"STO_CUDA_ENTRY STV_DEFAULT"
_Z13compute_layerPfiS_S_:
.text._Z13compute_layerPfiS_S_:
[----:B------:R-:W-:Y:S01]  /*0000*/  LDC R1, c[0x0][0x37c] ;  /* 0x0000df00ff017b82 */ /* 0x000fe20000000800 */
[----:B------:R-:W0:Y:S07]  /*0010*/  S2R R17, SR_TID.X ;  /* 0x0000000000117919 */ /* 0x000e2e0000002100 */
[----:B------:R-:W0:Y:S01]  /*0020*/  LDC R8, c[0x0][0x388] ;  /* 0x0000e200ff087b82 */ /* 0x000e220000000800 */
[----:B------:R-:W1:Y:S01]  /*0030*/  LDCU.64 UR8, c[0x0][0x358] ;  /* 0x00006b00ff0877ac */ /* 0x000e620008000a00 */
[----:B------:R-:W-:Y:S06]  /*0040*/  BSSY.RECONVERGENT B0, `(.L_x_15) ;  /* 0x0000012000007945 */ /* 0x000fec0003800200 */
[----:B------:R-:W2:Y:S08]  /*0050*/  LDC R0, c[0x0][0x360] ;  /* 0x0000d800ff007b82 */ /* 0x000eb00000000800 */
[----:B------:R-:W3:Y:S01]  /*0060*/  S2UR UR7, SR_CTAID.X ;  /* 0x00000000000779c3 */ /* 0x000ee20000002500 */
[----:B0-----:R-:W-:-:S13]  /*0070*/  ISETP.GE.U32.AND P0, PT, R17, R8, PT ;  /* 0x000000081100720c */ /* 0x001fda0003f06070 */
[----:B-123--:R-:W-:Y:S05]  /*0080*/  @P0 BRA `(.L_x_16) ;  /* 0x0000000000340947 */ /* 0x00efea0003800000 */
[----:B------:R-:W0:Y:S01]  /*0090*/  S2R R3, SR_CgaCtaId ;  /* 0x0000000000037919 */ /* 0x000e220000008800 */
[----:B------:R-:W1:Y:S01]  /*00a0*/  LDC.64 R4, c[0x0][0x380] ;  /* 0x0000e000ff047b82 */ /* 0x000e620000000a00 */
[----:B------:R-:W-:Y:S02]  /*00b0*/  MOV R2, 0x400 ;  /* 0x0000040000027802 */ /* 0x000fe40000000f00 */
[----:B------:R-:W-:Y:S02]  /*00c0*/  MOV R7, R17 ;  /* 0x0000001100077202 */ /* 0x000fe40000000f00 */
[----:B0-----:R-:W-:-:S07]  /*00d0*/  LEA R6, R3, R2, 0x18 ;  /* 0x0000000203067211 */ /* 0x001fce00078ec0ff */
.L_x_17:
[----:B------:R-:W-:-:S04]  /*00e0*/  IMAD R3, R8, UR7, R7 ;  /* 0x0000000708037c24 */ /* 0x000fc8000f8e0207 */
[----:B01----:R-:W-:-:S06]  /*00f0*/  IMAD.WIDE.U32 R2, R3, 0x4, R4 ;  /* 0x0000000403027825 */ /* 0x003fcc00078e0004 */
[----:B------:R-:W2:Y:S01]  /*0100*/  LDG.E R2, desc[UR8][R2.64] ;  /* 0x0000000802027981 */ /* 0x000ea2000c1e1900 */
[----:B------:R-:W-:Y:S02]  /*0110*/  LEA R9, R7, R6, 0x2 ;  /* 0x0000000607097211 */ /* 0x000fe400078e10ff */
[----:B------:R-:W-:-:S04]  /*0120*/  IADD3 R7, PT, PT, R0, R7, RZ ;  /* 0x0000000700077210 */ /* 0x000fc80007ffe0ff */
[----:B------:R-:W-:Y:S01]  /*0130*/  ISETP.GE.U32.AND P0, PT, R7, R8, PT ;  /* 0x000000080700720c */ /* 0x000fe20003f06070 */
[----:B--2---:R0:W-:-:S12]  /*0140*/  STS [R9], R2 ;  /* 0x0000000209007388 */ /* 0x0041d80000000800 */
[----:B------:R-:W-:Y:S05]  /*0150*/  @!P0 BRA `(.L_x_17) ;  /* 0xfffffffc00e08947 */ /* 0x000fea000383ffff */
.L_x_16:
[----:B------:R-:W-:Y:S05]  /*0160*/  BSYNC.RECONVERGENT B0 ;  /* 0x0000000000007941 */ /* 0x000fea0003800200 */
.L_x_15:
[----:B------:R-:W-:Y:S01]  /*0170*/  BAR.SYNC.DEFER_BLOCKING 0x0 ;  /* 0x0000000000007b1d */ /* 0x000fe20000010000 */
[----:B------:R-:W-:Y:S01]  /*0180*/  ISETP.NE.AND P0, PT, R8, RZ, PT ;  /* 0x000000ff0800720c */ /* 0x000fe20003f05270 */
[----:B------:R-:W-:-:S12]  /*0190*/  HFMA2 R27, -RZ, RZ, 0, 0 ;  /* 0x00000000ff1b7431 */ /* 0x000fd800000001ff */
[----:B------:R-:W-:Y:S05]  /*01a0*/  @!P0 BRA `(.L_x_18) ;  /* 0x0000000c00048947 */ /* 0x000fea0003800000 */
[----:B------:R-:W1:Y:S01]  /*01b0*/  LDCU UR6, c[0x0][0x388] ;  /* 0x00007100ff0677ac */ /* 0x000e620008000800 */
[----:B------:R-:W-:Y:S02]  /*01c0*/  ISETP.GE.U32.AND P0, PT, R8, 0x10, PT ;  /* 0x000000100800780c */ /* 0x000fe40003f06070 */
[----:B------:R-:W-:Y:S02]  /*01d0*/  MOV R27, RZ ;  /* 0x000000ff001b7202 */ /* 0x000fe40000000f00 */
[----:B------:R-:W-:Y:S01]  /*01e0*/  MOV R23, RZ ;  /* 0x000000ff00177202 */ /* 0x000fe20000000f00 */
[----:B-1----:R-:W-:-:S04]  /*01f0*/  ULOP3.LUT UR10, UR6, 0xf, URZ, 0xc0, !UPT ;  /* 0x0000000f060a7892 */ /* 0x002fc8000f8ec0ff */
[----:B------:R-:W-:-:S04]  /*0200*/  UISETP.NE.AND UP0, UPT, UR10, URZ, UPT ;  /* 0x000000ff0a00728c */ /* 0x000fc8000bf05270 */
[----:B------:R-:W-:Y:S07]  /*0210*/  @!P0 BRA `(.L_x_19) ;  /* 0x00000004007c8947 */ /* 0x000fee0003800000 */
[----:B------:R-:W1:Y:S01]  /*0220*/  S2UR UR5, SR_CgaCtaId ;  /* 0x00000000000579c3 */ /* 0x000e620000008800 */
[----:B------:R-:W-:Y:S01]  /*0230*/  LOP3.LUT R23, R8, 0xfffffff0, RZ, 0xc0, !PT ;  /* 0xfffffff008177812 */ /* 0x000fe200078ec0ff */
[----:B------:R-:W-:Y:S01]  /*0240*/  UMOV UR4, 0x400 ;  /* 0x0000040000047882 */ /* 0x000fe20000000000 */
[----:B------:R-:W-:Y:S01]  /*0250*/  IADD3 R21, PT, PT, R17, R0, RZ ;  /* 0x0000000011157210 */ /* 0x000fe20007ffe0ff */
[C-C-:B------:R-:W-:Y:S01]  /*0260*/  IMAD R19, R0.reuse, 0x3, R17.reuse ;  /* 0x0000000300137824 */ /* 0x140fe200078e0211 */
[CC--:B------:R-:W-:Y:S01]  /*0270*/  LEA R20, R0.reuse, R17.reuse, 0x1 ;  /* 0x0000001100147211 */ /* 0x0c0fe200078e08ff */
[C-C-:B0-----:R-:W-:Y:S01]  /*0280*/  IMAD R2, R0.reuse, 0x5, R17.reuse ;  /* 0x0000000500027824 */ /* 0x141fe200078e0211 */
[CC--:B------:R-:W-:Y:S01]  /*0290*/  LEA R18, R0.reuse, R17.reuse, 0x2 ;  /* 0x0000001100127211 */ /* 0x0c0fe200078e10ff */
[C-C-:B------:R-:W-:Y:S01]  /*02a0*/  IMAD R3, R0.reuse, 0x6, R17.reuse ;  /* 0x0000000600037824 */ /* 0x140fe200078e0211 */
[C---:B------:R-:W-:Y:S01]  /*02b0*/  LEA R5, R0.reuse, R17, 0x3 ;  /* 0x0000001100057211 */ /* 0x040fe200078e18ff */
[C-C-:B------:R-:W-:Y:S01]  /*02c0*/  IMAD R4, R0.reuse, 0x7, R17.reuse ;  /* 0x0000000700047824 */ /* 0x140fe200078e0211 */
[----:B------:R-:W-:Y:S01]  /*02d0*/  MOV R27, RZ ;  /* 0x000000ff001b7202 */ /* 0x000fe20000000f00 */
[C-C-:B------:R-:W-:Y:S01]  /*02e0*/  IMAD R6, R0.reuse, 0x9, R17.reuse ;  /* 0x0000000900067824 */ /* 0x140fe200078e0211 */
[----:B------:R-:W-:Y:S01]  /*02f0*/  IADD3 R22, PT, PT, -R23, RZ, RZ ;  /* 0x000000ff17167210 */ /* 0x000fe20007ffe1ff */
[----:B------:R-:W-:-:S02]  /*0300*/  IMAD R7, R0, 0xa, R17 ;  /* 0x0000000a00077824 */ /* 0x000fc400078e0211 */
[C-C-:B------:R-:W-:Y:S02]  /*0310*/  IMAD R12, R0.reuse, 0xb, R17.reuse ;  /* 0x0000000b000c7824 */ /* 0x140fe400078e0211 */
[C-C-:B------:R-:W-:Y:S02]  /*0320*/  IMAD R13, R0.reuse, 0xc, R17.reuse ;  /* 0x0000000c000d7824 */ /* 0x140fe400078e0211 */
[C-C-:B------:R-:W-:Y:S02]  /*0330*/  IMAD R14, R0.reuse, 0xd, R17.reuse ;  /* 0x0000000d000e7824 */ /* 0x140fe400078e0211 */
[C-C-:B------:R-:W-:Y:S01]  /*0340*/  IMAD R15, R0.reuse, 0xe, R17.reuse ;  /* 0x0000000e000f7824 */ /* 0x140fe200078e0211 */
[----:B-1----:R-:W-:Y:S01]  /*0350*/  ULEA UR4, UR5, UR4, 0x18 ;  /* 0x0000000405047291 */ /* 0x002fe2000f8ec0ff */
[----:B------:R-:W-:-:S03]  /*0360*/  IMAD R16, R0, 0xf, R17 ;  /* 0x0000000f00107824 */ /* 0x000fc600078e0211 */
[----:B------:R-:W-:-:S12]  /*0370*/  UIADD3 UR4, UPT, UPT, UR4, 0x20, URZ ;  /* 0x0000002004047890 */ /* 0x000fd8000fffe0ff */
.L_x_20:
[----:B------:R-:W0:Y:S01]  /*0380*/  LDC.64 R24, c[0x0][0x390] ;  /* 0x0000e400ff187b82 */ /* 0x000e220000000a00 */
[----:B------:R-:W1:Y:S01]  /*0390*/  LDS.128 R8, [UR4+-0x20] ;  /* 0xffffe004ff087984 */ /* 0x000e620008000c00 */
[----:B0-----:R-:W-:-:S06]  /*03a0*/  IMAD.WIDE.U32 R28, R17, 0x4, R24 ;  /* 0x00000004111c7825 */ /* 0x001fcc00078e0018 */
[----:B------:R-:W1:Y:S02]  /*03b0*/  LDG.E R28, desc[UR8][R28.64] ;  /* 0x000000081c1c7981 */ /* 0x000e64000c1e1900 */
[----:B-1----:R-:W-:Y:S01]  /*03c0*/  FFMA R8, R8, R28, R27 ;  /* 0x0000001c08087223 */ /* 0x002fe2000000001b */
[----:B------:R-:W-:-:S06]  /*03d0*/  IMAD.WIDE.U32 R26, R21, 0x4, R24 ;  /* 0x00000004151a7825 */ /* 0x000fcc00078e0018 */
[----:B------:R-:W2:Y:S02]  /*03e0*/  LDG.E R27, desc[UR8][R26.64] ;  /* 0x000000081a1b7981 */ /* 0x000ea4000c1e1900 */
[----:B--2---:R-:W-:Y:S01]  /*03f0*/  FFMA R27, R27, R9, R8 ;  /* 0x000000091b1b7223 */ /* 0x004fe20000000008 */
[----:B------:R-:W-:-:S06]  /*0400*/  IMAD.WIDE.U32 R8, R20, 0x4, R24 ;  /* 0x0000000414087825 */ /* 0x000fcc00078e0018 */
[----:B------:R-:W2:Y:S02]  /*0410*/  LDG.E R8, desc[UR8][R8.64] ;  /* 0x0000000808087981 */ /* 0x000ea4000c1e1900 */
[----:B--2---:R-:W-:Y:S01]  /*0420*/  FFMA R10, R8, R10, R27 ;  /* 0x0000000a080a7223 */ /* 0x004fe2000000001b */
[----:B------:R-:W-:-:S05]  /*0430*/  IMAD.WIDE.U32 R8, R19, 0x4, R24 ;  /* 0x0000000413087825 */ /* 0x000fca00078e0018 */
[----:B------:R0:W2:Y:S02]  /*0440*/  LDG.E R27, desc[UR8][R8.64] ;  /* 0x00000008081b7981 */ /* 0x0000a4000c1e1900 */
[----:B0-----:R-:W-:-:S05]  /*0450*/  IMAD.WIDE.U32 R8, R18, 0x4, R24 ;  /* 0x0000000412087825 */ /* 0x001fca00078e0018 */
[----:B------:R0:W3:Y:S01]  /*0460*/  LDG.E R29, desc[UR8][R8.64] ;  /* 0x00000008081d7981 */ /* 0x0000e2000c1e1900 */
[----:B--2---:R-:W-:Y:S01]  /*0470*/  FFMA R28, R27, R11, R10 ;  /* 0x0000000b1b1c7223 */ /* 0x004fe2000000000a */
[----:B------:R-:W-:Y:S02]  /*0480*/  IMAD.WIDE.U32 R26, R2, 0x4, R24 ;  /* 0x00000004021a7825 */ /* 0x000fe400078e0018 */
[----:B0-----:R-:W3:Y:S04]  /*0490*/  LDS.128 R8, [UR4+-0x10] ;  /* 0xfffff004ff087984 */ /* 0x001ee80008000c00 */
[----:B------:R-:W2:Y:S01]  /*04a0*/  LDG.E R27, desc[UR8][R26.64] ;  /* 0x000000081a1b7981 */ /* 0x000ea2000c1e1900 */
[----:B---3--:R-:W-:-:S04]  /*04b0*/  FFMA R28, R8, R29, R28 ;  /* 0x0000001d081c7223 */ /* 0x008fc8000000001c */
[----:B--2---:R-:W-:Y:S01]  /*04c0*/  FFMA R29, R27, R9, R28 ;  /* 0x000000091b1d7223 */ /* 0x004fe2000000001c */
[----:B------:R-:W-:-:S05]  /*04d0*/  IMAD.WIDE.U32 R8, R3, 0x4, R24 ;  /* 0x0000000403087825 */ /* 0x000fca00078e0018 */
[----:B------:R0:W2:Y:S02]  /*04e0*/  LDG.E R28, desc[UR8][R8.64] ;  /* 0x00000008081c7981 */ /* 0x0000a4000c1e1900 */
[----:B0-----:R-:W-:-:S04]  /*04f0*/  IMAD.WIDE.U32 R8, R4, 0x4, R24 ;  /* 0x0000000404087825 */ /* 0x001fc800078e0018 */
[----:B------:R-:W-:-:S06]  /*0500*/  IMAD.WIDE.U32 R26, R6, 0x4, R24 ;  /* 0x00000004061a7825 */ /* 0x000fcc00078e0018 */
[----:B------:R-:W3:Y:S01]  /*0510*/  LDG.E R27, desc[UR8][R26.64] ;  /* 0x000000081a1b7981 */ /* 0x000ee2000c1e1900 */
[----:B--2---:R-:W-:-:S03]  /*0520*/  FFMA R10, R28, R10, R29 ;  /* 0x0000000a1c0a7223 */ /* 0x004fc6000000001d */
[----:B------:R0:W2:Y:S02]  /*0530*/  LDG.E R28, desc[UR8][R8.64] ;  /* 0x00000008081c7981 */ /* 0x0000a4000c1e1900 */
[----:B0-----:R-:W-:-:S05]  /*0540*/  IMAD.WIDE.U32 R8, R5, 0x4, R24 ;  /* 0x0000000405087825 */ /* 0x001fca00078e0018 */
[----:B------:R0:W4:Y:S01]  /*0550*/  LDG.E R29, desc[UR8][R8.64] ;  /* 0x00000008081d7981 */ /* 0x000122000c1e1900 */
[----:B--2---:R-:W-:-:S03]  /*0560*/  FFMA R28, R28, R11, R10 ;  /* 0x0000000b1c1c7223 */ /* 0x004fc6000000000a */
[----:B0-----:R-:W4:Y:S02]  /*0570*/  LDS.128 R8, [UR4] ;  /* 0x00000004ff087984 */ /* 0x001f240008000c00 */
[----:B----4-:R-:W-:-:S04]  /*0580*/  FFMA R28, R8, R29, R28 ;  /* 0x0000001d081c7223 */ /* 0x010fc8000000001c */
[----:B---3--:R-:W-:Y:S01]  /*0590*/  FFMA R29, R27, R9, R28 ;  /* 0x000000091b1d7223 */ /* 0x008fe2000000001c */
        /* <DEDUP_REMOVED lines=10> */
[----:B0-----:R-:W4:Y:S02]  /*0640*/  LDS.128 R8, [UR4+0x10] ;  /* 0x00001004ff087984 */ /* 0x001f240008000c00 */
[----:B----4-:R-:W-:-:S04]  /*0650*/  FFMA R28, R8, R29, R28 ;  /* 0x0000001d081c7223 */ /* 0x010fc8000000001c */
[----:B---3--:R-:W-:Y:S01]  /*0660*/  FFMA R29, R27, R9, R28 ;  /* 0x000000091b1d7223 */ /* 0x008fe2000000001c */
[----:B------:R-:W-:-:S04]  /*0670*/  IMAD.WIDE.U32 R8, R15, 0x4, R24 ;  /* 0x000000040f087825 */ /* 0x000fc800078e0018 */
[----:B------:R-:W-:Y:S01]  /*0680*/  IMAD.WIDE.U32 R24, R16, 0x4, R24 ;  /* 0x0000000410187825 */ /* 0x000fe200078e0018 */
[----:B------:R-:W2:Y:S05]  /*0690*/  LDG.E R28, desc[UR8][R8.64] ;  /* 0x00000008081c7981 */ /* 0x000eaa000c1e1900 */
[----:B------:R-:W3:Y:S01]  /*06a0*/  LDG.E R25, desc[UR8][R24.64] ;  /* 0x0000000818197981 */ /* 0x000ee2000c1e1900 */
[----:B------:R-:W-:-:S04]  /*06b0*/  IADD3 R22, PT, PT, R22, 0x10, RZ ;  /* 0x0000001016167810 */ /* 0x000fc80007ffe0ff */
[----:B------:R-:W-:Y:S01]  /*06c0*/  ISETP.NE.AND P0, PT, R22, RZ, PT ;  /* 0x000000ff1600720c */ /* 0x000fe20003f05270 */
[----:B------:R-:W-:Y:S01]  /*06d0*/  UIADD3 UR4, UPT, UPT, UR4, 0x40, URZ ;  /* 0x0000004004047890 */ /* 0x000fe2000fffe0ff */
[C---:B------:R-:W-:Y:S01]  /*06e0*/  LEA R21, R0.reuse, R21, 0x4 ;  /* 0x0000001500157211 */ /* 0x040fe200078e20ff */
[C---:B------:R-:W-:Y:S01]  /*06f0*/  IMAD R20, R0.reuse, 0x10, R20 ;  /* 0x0000001000147824 */ /* 0x040fe200078e0214 */
[C---:B------:R-:W-:Y:S01]  /*0700*/  LEA R19, R0.reuse, R19, 0x4 ;  /* 0x0000001300137211 */ /* 0x040fe200078e20ff */
[C---:B------:R-:W-:Y:S01]  /*0710*/  IMAD R15, R0.reuse, 0x10, R15 ;  /* 0x00000010000f7824 */ /* 0x040fe200078e020f */
[C---:B------:R-:W-:Y:S02]  /*0720*/  LEA R18, R0.reuse, R18, 0x4 ;  /* 0x0000001200127211 */ /* 0x040fe400078e20ff */
[C---:B------:R-:W-:Y:S02]  /*0730*/  LEA R2, R0.reuse, R2, 0x4 ;  /* 0x0000000200027211 */ /* 0x040fe400078e20ff */
[----:B------:R-:W-:-:S02]  /*0740*/  LEA R3, R0, R3, 0x4 ;  /* 0x0000000300037211 */ /* 0x000fc400078e20ff */
[C---:B------:R-:W-:Y:S02]  /*0750*/  LEA R4, R0.reuse, R4, 0x4 ;  /* 0x0000000400047211 */ /* 0x040fe400078e20ff */
[C---:B------:R-:W-:Y:S02]  /*0760*/  LEA R5, R0.reuse, R5, 0x4 ;  /* 0x0000000500057211 */ /* 0x040fe400078e20ff */
[C---:B------:R-:W-:Y:S02]  /*0770*/  LEA R6, R0.reuse, R6, 0x4 ;  /* 0x0000000600067211 */ /* 0x040fe400078e20ff */
[C---:B------:R-:W-:Y:S02]  /*0780*/  LEA R7, R0.reuse, R7, 0x4 ;  /* 0x0000000700077211 */ /* 0x040fe400078e20ff */
[C---:B------:R-:W-:Y:S02]  /*0790*/  LEA R12, R0.reuse, R12, 0x4 ;  /* 0x0000000c000c7211 */ /* 0x040fe400078e20ff */
[----:B------:R-:W-:-:S02]  /*07a0*/  LEA R13, R0, R13, 0x4 ;  /* 0x0000000d000d7211 */ /* 0x000fc400078e20ff */
[C---:B------:R-:W-:Y:S02]  /*07b0*/  LEA R14, R0.reuse, R14, 0x4 ;  /* 0x0000000e000e7211 */ /* 0x040fe400078e20ff */
[C---:B------:R-:W-:Y:S02]  /*07c0*/  LEA R16, R0.reuse, R16, 0x4 ;  /* 0x0000001000107211 */ /* 0x040fe400078e20ff */
[----:B------:R-:W-:Y:S01]  /*07d0*/  LEA R17, R0, R17, 0x4 ;  /* 0x0000001100117211 */ /* 0x000fe200078e20ff */
[----:B--2---:R-:W-:-:S04]  /*07e0*/  FFMA R10, R28, R10, R29 ;  /* 0x0000000a1c0a7223 */ /* 0x004fc8000000001d */
[----:B---3--:R-:W-:Y:S01]  /*07f0*/  FFMA R27, R25, R11, R10 ;  /* 0x0000000b191b7223 */ /* 0x008fe2000000000a */
[----:B------:R-:W-:Y:S06]  /*0800*/  @P0 BRA `(.L_x_20) ;  /* 0xfffffff800dc0947 */ /* 0x000fec000383ffff */
.L_x_19:
[----:B------:R-:W-:Y:S05]  /*0810*/  BRA.U !UP0, `(.L_x_18) ;  /* 0x0000000508687547 */ /* 0x000fea000b800000 */
[----:B0-----:R-:W0:Y:S01]  /*0820*/  S2R R2, SR_TID.X ;  /* 0x0000000000027919 */ /* 0x001e220000002100 */
[----:B------:R-:W-:Y:S02]  /*0830*/  UISETP.GE.U32.AND UP0, UPT, UR10, 0x8, UPT ;  /* 0x000000080a00788c */ /* 0x000fe4000bf06070 */
[----:B------:R-:W-:-:S04]  /*0840*/  ULOP3.LUT UR5, UR6, 0x7, URZ, 0xc0, !UPT ;  /* 0x0000000706057892 */ /* 0x000fc8000f8ec0ff */
[----:B------:R-:W-:-:S03]  /*0850*/  UISETP.NE.AND UP1, UPT, UR5, URZ, UPT ;  /* 0x000000ff0500728c */ /* 0x000fc6000bf25270 */
[----:B------:R-:W-:Y:S08]  /*0860*/  BRA.U !UP0, `(.L_x_21) ;  /* 0x0000000108a07547 */ /* 0x000ff0000b800000 */
[----:B------:R-:W1:Y:S01]  /*0870*/  LDC.64 R4, c[0x0][0x390] ;  /* 0x0000e400ff047b82 */ /* 0x000e620000000a00 */
[----:B0-----:R-:W-:-:S05]  /*0880*/  IMAD R7, R23, R0, R2 ;  /* 0x0000000017077224 */ /* 0x001fca00078e0202 */
[----:B------:R-:W-:-:S04]  /*0890*/  IADD3 R9, PT, PT, R7, R0, RZ ;  /* 0x0000000007097210 */ /* 0x000fc80007ffe0ff */
[----:B------:R-:W-:-:S04]  /*08a0*/  IADD3 R11, PT, PT, R9, R0, RZ ;  /* 0x00000000090b7210 */ /* 0x000fc80007ffe0ff */
[----:B------:R-:W-:Y:S01]  /*08b0*/  IADD3 R25, PT, PT, R11, R0, RZ ;  /* 0x000000000b197210 */ /* 0x000fe20007ffe0ff */
[----:B-1----:R-:W-:-:S04]  /*08c0*/  IMAD.WIDE.U32 R6, R7, 0x4, R4 ;  /* 0x0000000407067825 */ /* 0x002fc800078e0004 */
[--C-:B------:R-:W-:Y:S01]  /*08d0*/  IMAD.WIDE.U32 R8, R9, 0x4, R4.reuse ;  /* 0x0000000409087825 */ /* 0x100fe200078e0004 */
[----:B------:R0:W2:Y:S01]  /*08e0*/  LDG.E R3, desc[UR8][R6.64] ;  /* 0x0000000806037981 */ /* 0x0000a2000c1e1900 */
[-C--:B------:R-:W-:Y:S02]  /*08f0*/  IADD3 R29, PT, PT, R25, R0.reuse, RZ ;  /* 0x00000000191d7210 */ /* 0x080fe40007ffe0ff */
[--C-:B------:R-:W-:Y:S01]  /*0900*/  IMAD.WIDE.U32 R10, R11, 0x4, R4.reuse ;  /* 0x000000040b0a7825 */ /* 0x100fe200078e0004 */
[----:B------:R-:W3:Y:S01]  /*0910*/  LDG.E R12, desc[UR8][R8.64] ;  /* 0x00000008080c7981 */ /* 0x000ee2000c1e1900 */
[-C--:B------:R-:W-:Y:S02]  /*0920*/  IADD3 R17, PT, PT, R29, R0.reuse, RZ ;  /* 0x000000001d117210 */ /* 0x080fe40007ffe0ff */
[----:B------:R-:W-:Y:S01]  /*0930*/  IMAD.WIDE.U32 R24, R25, 0x4, R4 ;  /* 0x0000000419187825 */ /* 0x000fe200078e0004 */
[----:B------:R1:W4:Y:S01]  /*0940*/  LDG.E R13, desc[UR8][R10.64] ;  /* 0x000000080a0d7981 */ /* 0x000322000c1e1900 */
[----:B------:R-:W-:-:S02]  /*0950*/  IADD3 R19, PT, PT, R17, R0, RZ ;  /* 0x0000000011137210 */ /* 0x000fc40007ffe0ff */
[--C-:B------:R-:W-:Y:S01]  /*0960*/  IMAD.WIDE.U32 R28, R29, 0x4, R4.reuse ;  /* 0x000000041d1c7825 */ /* 0x100fe200078e0004 */
[----:B------:R-:W5:Y:S03]  /*0970*/  LDG.E R14, desc[UR8][R24.64] ;  /* 0x00000008180e7981 */ /* 0x000f66000c1e1900 */
[--C-:B------:R-:W-:Y:S01]  /*0980*/  IMAD.WIDE.U32 R16, R17, 0x4, R4.reuse ;  /* 0x0000000411107825 */ /* 0x100fe200078e0004 */
[----:B------:R-:W5:Y:S01]  /*0990*/  LDG.E R15, desc[UR8][R28.64] ;  /* 0x000000081c0f7981 */ /* 0x000f62000c1e1900 */
[C---:B------:R-:W-:Y:S02]  /*09a0*/  IADD3 R21, PT, PT, R19.reuse, R0, RZ ;  /* 0x0000000013157210 */ /* 0x040fe40007ffe0ff */
[--C-:B------:R-:W-:Y:S02]  /*09b0*/  IMAD.WIDE.U32 R18, R19, 0x4, R4.reuse ;  /* 0x0000000413127825 */ /* 0x100fe400078e0004 */
[----:B------:R-:W5:Y:S02]  /*09c0*/  LDG.E R16, desc[UR8][R16.64] ;  /* 0x0000000810107981 */ /* 0x000f64000c1e1900 */
[----:B------:R-:W-:-:S02]  /*09d0*/  IMAD.WIDE.U32 R20, R21, 0x4, R4 ;  /* 0x0000000415147825 */ /* 0x000fc400078e0004 */
[----:B------:R-:W5:Y:S04]  /*09e0*/  LDG.E R19, desc[UR8][R18.64] ;  /* 0x0000000812137981 */ /* 0x000f68000c1e1900 */
[----:B------:R-:W5:Y:S01]  /*09f0*/  LDG.E R20, desc[UR8][R20.64] ;  /* 0x0000000814147981 */ /* 0x000f62000c1e1900 */
[----:B------:R-:W-:Y:S01]  /*0a00*/  MOV R4, 0x400 ;  /* 0x0000040000047802 */ /* 0x000fe20000000f00 */
[----:B------:R-:W0:Y:S03]  /*0a10*/  S2R R5, SR_CgaCtaId ;  /* 0x0000000000057919 */ /* 0x000e260000008800 */
[----:B0-----:R-:W-:-:S04]  /*0a20*/  LEA R4, R5, R4, 0x18 ;  /* 0x0000000405047211 */ /* 0x001fc800078ec0ff */
[C---:B------:R-:W-:Y:S02]  /*0a30*/  LEA R22, R23.reuse, R4, 0x2 ;  /* 0x0000000417167211 */ /* 0x040fe400078e10ff */
[----:B------:R-:W-:-:S03]  /*0a40*/  IADD3 R23, PT, PT, R23, 0x8, RZ ;  /* 0x0000000817177810 */ /* 0x000fc60007ffe0ff */
[----:B------:R-:W2:Y:S04]  /*0a50*/  LDS.128 R4, [R22] ;  /* 0x0000000016047984 */ /* 0x000ea80000000c00 */
[----:B-1----:R-:W0:Y:S01]  /*0a60*/  LDS.128 R8, [R22+0x10] ;  /* 0x0000100016087984 */ /* 0x002e220000000c00 */
[----:B--2---:R-:W-:-:S04]  /*0a70*/  FFMA R3, R4, R3, R27 ;  /* 0x0000000304037223 */ /* 0x004fc8000000001b */
[----:B---3--:R-:W-:-:S04]  /*0a80*/  FFMA R12, R12, R5, R3 ;  /* 0x000000050c0c7223 */ /* 0x008fc80000000003 */
[----:B----4-:R-:W-:-:S04]  /*0a90*/  FFMA R13, R13, R6, R12 ;  /* 0x000000060d0d7223 */ /* 0x010fc8000000000c */
[----:B-----5:R-:W-:-:S04]  /*0aa0*/  FFMA R7, R14, R7, R13 ;  /* 0x000000070e077223 */ /* 0x020fc8000000000d */
[----:B0-----:R-:W-:-:S04]  /*0ab0*/  FFMA R7, R8, R15, R7 ;  /* 0x0000000f08077223 */ /* 0x001fc80000000007 */
[----:B------:R-:W-:-:S04]  /*0ac0*/  FFMA R16, R16, R9, R7 ;  /* 0x0000000910107223 */ /* 0x000fc80000000007 */
[----:B------:R-:W-:-:S04]  /*0ad0*/  FFMA R19, R19, R10, R16 ;  /* 0x0000000a13137223 */ /* 0x000fc80000000010 */
[----:B------:R-:W-:-:S07]  /*0ae0*/  FFMA R27, R20, R11, R19 ;  /* 0x0000000b141b7223 */ /* 0x000fce0000000013 */
.L_x_21:
[----:B------:R-:W-:Y:S05]  /*0af0*/  BRA.U !UP1, `(.L_x_18) ;  /* 0x0000000109b07547 */ /* 0x000fea000b800000 */
[----:B------:R-:W-:Y:S02]  /*0b00*/  UISETP.GE.U32.AND UP0, UPT, UR5, 0x4, UPT ;  /* 0x000000040500788c */ /* 0x000fe4000bf06070 */
[----:B------:R-:W-:-:S04]  /*0b10*/  ULOP3.LUT UR4, UR6, 0x3, URZ, 0xc0, !UPT ;  /* 0x0000000306047892 */ /* 0x000fc8000f8ec0ff */
[----:B------:R-:W-:-:S03]  /*0b20*/  UISETP.NE.AND UP1, UPT, UR4, URZ, UPT ;  /* 0x000000ff0400728c */ /* 0x000fc6000bf25270 */
[----:B------:R-:W-:Y:S08]  /*0b30*/  BRA.U !UP0, `(.L_x_22) ;  /* 0x00000001085c7547 */ /* 0x000ff0000b800000 */
[----:B------:R-:W1:Y:S01]  /*0b40*/  LDC.64 R4, c[0x0][0x390] ;  /* 0x0000e400ff047b82 */ /* 0x000e620000000a00 */
[----:B0-----:R-:W-:-:S04]  /*0b50*/  IMAD R7, R23, R0, R2 ;  /* 0x0000000017077224 */ /* 0x001fc800078e0202 */
[----:B------:R-:W-:-:S05]  /*0b60*/  IMAD.IADD R9, R7, 0x1, R0 ;  /* 0x0000000107097824 */ /* 0x000fca00078e0200 */
[----:B------:R-:W-:-:S04]  /*0b70*/  IADD3 R11, PT, PT, R9, R0, RZ ;  /* 0x00000000090b7210 */ /* 0x000fc80007ffe0ff */
[----:B------:R-:W-:Y:S01]  /*0b80*/  IADD3 R13, PT, PT, R11, R0, RZ ;  /* 0x000000000b0d7210 */ /* 0x000fe20007ffe0ff */
[----:B-1----:R-:W-:-:S04]  /*0b90*/  IMAD.WIDE.U32 R6, R7, 0x4, R4 ;  /* 0x0000000407067825 */ /* 0x002fc800078e0004 */
[--C-:B------:R-:W-:Y:S01]  /*0ba0*/  IMAD.WIDE.U32 R8, R9, 0x4, R4.reuse ;  /* 0x0000000409087825 */ /* 0x100fe200078e0004 */
[----:B------:R0:W2:Y:S03]  /*0bb0*/  LDG.E R14, desc[UR8][R6.64] ;  /* 0x00000008060e7981 */ /* 0x0000a6000c1e1900 */
[--C-:B------:R-:W-:Y:S02]  /*0bc0*/  IMAD.WIDE.U32 R10, R11, 0x4, R4.reuse ;  /* 0x000000040b0a7825 */ /* 0x100fe400078e0004 */
[----:B------:R-:W3:Y:S02]  /*0bd0*/  LDG.E R9, desc[UR8][R8.64] ;  /* 0x0000000808097981 */ /* 0x000ee4000c1e1900 */
[----:B------:R-:W-:Y:S02]  /*0be0*/  IMAD.WIDE.U32 R12, R13, 0x4, R4 ;  /* 0x000000040d0c7825 */ /* 0x000fe400078e0004 */
[----:B------:R-:W4:Y:S04]  /*0bf0*/  LDG.E R10, desc[UR8][R10.64] ;  /* 0x000000080a0a7981 */ /* 0x000f28000c1e1900 */
[----:B------:R-:W5:Y:S01]  /*0c00*/  LDG.E R13, desc[UR8][R12.64] ;  /* 0x000000080c0d7981 */ /* 0x000f62000c1e1900 */
[----:B------:R-:W-:Y:S01]  /*0c10*/  MOV R3, 0x400 ;  /* 0x0000040000037802 */ /* 0x000fe20000000f00 */
[----:B------:R-:W1:Y:S03]  /*0c20*/  S2R R4, SR_CgaCtaId ;  /* 0x0000000000047919 */ /* 0x000e660000008800 */
[----:B-1----:R-:W-:-:S04]  /*0c30*/  LEA R4, R4, R3, 0x18 ;  /* 0x0000000304047211 */ /* 0x002fc800078ec0ff */
[C---:B------:R-:W-:Y:S02]  /*0c40*/  LEA R4, R23.reuse, R4, 0x2 ;  /* 0x0000000417047211 */ /* 0x040fe400078e10ff */
[----:B------:R-:W-:-:S04]  /*0c50*/  IADD3 R23, PT, PT, R23, 0x4, RZ ;  /* 0x0000000417177810 */ /* 0x000fc80007ffe0ff */
[----:B0-----:R-:W2:Y:S02]  /*0c60*/  LDS.128 R4, [R4] ;  /* 0x0000000004047984 */ /* 0x001ea40000000c00 */
[----:B--2---:R-:W-:-:S04]  /*0c70*/  FFMA R14, R4, R14, R27 ;  /* 0x0000000e040e7223 */ /* 0x004fc8000000001b */
[----:B---3--:R-:W-:-:S04]  /*0c80*/  FFMA R5, R9, R5, R14 ;  /* 0x0000000509057223 */ /* 0x008fc8000000000e */
[----:B----4-:R-:W-:-:S04]  /*0c90*/  FFMA R6, R10, R6, R5 ;  /* 0x000000060a067223 */ /* 0x010fc80000000005 */
[----:B-----5:R-:W-:-:S07]  /*0ca0*/  FFMA R27, R13, R7, R6 ;  /* 0x000000070d1b7223 */ /* 0x020fce0000000006 */
.L_x_22:
[----:B------:R-:W-:Y:S05]  /*0cb0*/  BRA.U !UP1, `(.L_x_18) ;  /* 0x0000000109407547 */ /* 0x000fea000b800000 */
[----:B------:R-:W1:Y:S01]  /*0cc0*/  S2R R6, SR_CgaCtaId ;  /* 0x0000000000067919 */ /* 0x000e620000008800 */
[----:B------:R-:W2:Y:S01]  /*0cd0*/  LDC.64 R4, c[0x0][0x390] ;  /* 0x0000e400ff047b82 */ /* 0x000ea20000000a00 */
[----:B------:R-:W-:Y:S01]  /*0ce0*/  MOV R3, 0x400 ;  /* 0x0000040000037802 */ /* 0x000fe20000000f00 */
[----:B0-----:R-:W-:Y:S01]  /*0cf0*/  IMAD R7, R0, R23, R2 ;  /* 0x0000001700077224 */ /* 0x001fe200078e0202 */
[----:B------:R-:W-:Y:S02]  /*0d00*/  UIADD3 UR4, UPT, UPT, -UR4, URZ, URZ ;  /* 0x000000ff04047290 */ /* 0x000fe4000fffe1ff */
[----:B-1----:R-:W-:-:S04]  /*0d10*/  LEA R6, R6, R3, 0x18 ;  /* 0x0000000306067211 */ /* 0x002fc800078ec0ff */
[----:B------:R-:W-:-:S07]  /*0d20*/  LEA R23, R23, R6, 0x2 ;  /* 0x0000000617177211 */ /* 0x000fce00078e10ff */
.L_x_23:
[----:B--2---:R-:W-:Y:S01]  /*0d30*/  IMAD.WIDE.U32 R2, R7, 0x4, R4 ;  /* 0x0000000407027825 */ /* 0x004fe200078e0004 */
[----:B------:R0:W1:Y:S05]  /*0d40*/  LDS R6, [R23] ;  /* 0x0000000017067984 */ /* 0x00006a0000000800 */
[----:B------:R-:W1:Y:S01]  /*0d50*/  LDG.E R2, desc[UR8][R2.64] ;  /* 0x0000000802027981 */ /* 0x000e62000c1e1900 */
[----:B------:R-:W-:Y:S01]  /*0d60*/  UIADD3 UR4, UPT, UPT, UR4, 0x1, URZ ;  /* 0x0000000104047890 */ /* 0x000fe2000fffe0ff */
[----:B------:R-:W-:Y:S02]  /*0d70*/  IADD3 R7, PT, PT, R0, R7, RZ ;  /* 0x0000000700077210 */ /* 0x000fe40007ffe0ff */
[----:B0-----:R-:W-:Y:S01]  /*0d80*/  IADD3 R23, PT, PT, R23, 0x4, RZ ;  /* 0x0000000417177810 */ /* 0x001fe20007ffe0ff */
[----:B------:R-:W-:Y:S01]  /*0d90*/  UISETP.NE.AND UP0, UPT, UR4, URZ, UPT ;  /* 0x000000ff0400728c */ /* 0x000fe2000bf05270 */
[----:B-1----:R-:W-:-:S08]  /*0da0*/  FFMA R27, R6, R2, R27 ;  /* 0x00000002061b7223 */ /* 0x002fd0000000001b */
[----:B------:R-:W-:Y:S05]  /*0db0*/  BRA.U UP0, `(.L_x_23) ;  /* 0xfffffffd00dc7547 */ /* 0x000fea000b83ffff */
.L_x_18:
[----:B0-----:R-:W-:Y:S01]  /*0dc0*/  MOV R2, 0x3bbb989d ;  /* 0x3bbb989d00027802 */ /* 0x001fe20000000f00 */
[----:B------:R-:W-:Y:S01]  /*0dd0*/  BSSY.RECONVERGENT B0, `(.L_x_24) ;  /* 0x0000016000007945 */ /* 0x000fe20003800200 */
[----:B------:R-:W-:-:S03]  /*0de0*/  MOV R3, 0x437c0000 ;  /* 0x437c000000037802 */ /* 0x000fc60000000f00 */
[----:B------:R-:W-:-:S04]  /*0df0*/  FFMA.SAT R2, R27, -R2, 0.5 ;  /* 0x3f0000001b027423 */ /* 0x000fc80000002802 */
[----:B------:R-:W-:-:S04]  /*0e00*/  FFMA.RM R2, R2, R3, 12582913 ;  /* 0x4b40000102027423 */ /* 0x000fc80000004003 */
[C---:B------:R-:W-:Y:S01]  /*0e10*/  FADD R4, R2.reuse, -12583039 ;  /* 0xcb40007f02047421 */ /* 0x040fe20000000000 */
[----:B------:R-:W-:-:S03]  /*0e20*/  SHF.L.U32 R2, R2, 0x17, RZ ;  /* 0x0000001702027819 */ /* 0x000fc600000006ff */
[----:B------:R-:W-:-:S04]  /*0e30*/  FFMA R4, R27, -1.4426950216293334961, -R4 ;  /* 0xbfb8aa3b1b047823 */ /* 0x000fc80000000804 */
[----:B------:R-:W-:-:S04]  /*0e40*/  FFMA R4, R27, -1.925963033500011079e-08, R4 ;  /* 0xb2a570601b047823 */ /* 0x000fc80000000004 */
[----:B------:R-:W0:Y:S02]  /*0e50*/  MUFU.EX2 R3, R4 ;  /* 0x0000000400037308 */ /* 0x000e240000000800 */
[----:B0-----:R-:W-:-:S05]  /*0e60*/  FFMA R6, R2, R3, 1 ;  /* 0x3f80000002067423 */ /* 0x001fca0000000003 */
[----:B------:R-:W-:-:S04]  /*0e70*/  IADD3 R2, PT, PT, R6, 0x1800000, RZ ;  /* 0x0180000006027810 */ /* 0x000fc80007ffe0ff */
[----:B------:R-:W-:-:S04]  /*0e80*/  LOP3.LUT R2, R2, 0x7f800000, RZ, 0xc0, !PT ;  /* 0x7f80000002027812 */ /* 0x000fc800078ec0ff */
[----:B------:R-:W-:-:S13]  /*0e90*/  ISETP.GT.U32.AND P0, PT, R2, 0x1ffffff, PT ;  /* 0x01ffffff0200780c */ /* 0x000fda0003f04070 */
[----:B------:R-:W-:Y:S05]  /*0ea0*/  @P0 BRA `(.L_x_25) ;  /* 0x0000000000100947 */ /* 0x000fea0003800000 */
[----:B------:R-:W-:-:S07]  /*0eb0*/  MOV R4, 0xed0 ;  /* 0x00000ed000047802 */ /* 0x000fce0000000f00 */
[----:B------:R-:W-:Y:S05]  /*0ec0*/  CALL.REL.NOINC `($__internal_0_$__cuda_sm20_rcp_rn_f32_slowpath) ;  /* 0x0000000000347944 */ /* 0x000fea0003c00000 */
[----:B------:R-:W-:Y:S01]  /*0ed0*/  IMAD.MOV.U32 R5, RZ, RZ, R2 ;  /* 0x000000ffff057224 */ /* 0x000fe200078e0002 */
[----:B------:R-:W-:Y:S06]  /*0ee0*/  BRA `(.L_x_26) ;  /* 0x0000000000107947 */ /* 0x000fec0003800000 */
.L_x_25:
[----:B------:R-:W0:Y:S02]  /*0ef0*/  MUFU.RCP R5, R6 ;  /* 0x0000000600057308 */ /* 0x000e240000001000 */
[----:B0-----:R-:W-:-:S04]  /*0f00*/  FFMA R2, R6, R5, -1 ;  /* 0xbf80000006027423 */ /* 0x001fc80000000005 */
[----:B------:R-:W-:-:S04]  /*0f10*/  FADD.FTZ R2, -R2, -RZ ;  /* 0x800000ff02027221 */ /* 0x000fc80000010100 */
[----:B------:R-:W-:-:S07]  /*0f20*/  FFMA R5, R5, R2, R5 ;  /* 0x0000000205057223 */ /* 0x000fce0000000005 */
.L_x_26:
[----:B------:R-:W-:Y:S05]  /*0f30*/  BSYNC.RECONVERGENT B0 ;  /* 0x0000000000007941 */ /* 0x000fea0003800200 */
.L_x_24:
[----:B------:R-:W0:Y:S01]  /*0f40*/  S2R R7, SR_TID.X ;  /* 0x0000000000077919 */ /* 0x000e220000002100 */
[----:B------:R-:W1:Y:S01]  /*0f50*/  LDC.64 R2, c[0x0][0x398] ;  /* 0x0000e600ff027b82 */ /* 0x000e620000000a00 */
[----:B0-----:R-:W-:-:S04]  /*0f60*/  IMAD R7, R0, UR7, R7 ;  /* 0x0000000700077c24 */ /* 0x001fc8000f8e0207 */
[----:B-1----:R-:W-:-:S05]  /*0f70*/  IMAD.WIDE.U32 R2, R7, 0x4, R2 ;  /* 0x0000000407027825 */ /* 0x002fca00078e0002 */
[----:B------:R-:W-:Y:S01]  /*0f80*/  STG.E desc[UR8][R2.64], R5 ;  /* 0x0000000502007986 */ /* 0x000fe2000c101908 */
[----:B------:R-:W-:Y:S05]  /*0f90*/  EXIT ;  /* 0x000000000000794d */ /* 0x000fea0003800000 */
        .weak           $__internal_0_$__cuda_sm20_rcp_rn_f32_slowpath
        .type           $__internal_0_$__cuda_sm20_rcp_rn_f32_slowpath,@function
        .size           $__internal_0_$__cuda_sm20_rcp_rn_f32_slowpath,(.L_x_32 - $__internal_0_$__cuda_sm20_rcp_rn_f32_slowpath)
$__internal_0_$__cuda_sm20_rcp_rn_f32_slowpath:
[----:B------:R-:W-:Y:S01]  /*0fa0*/  SHF.L.U32 R2, R6, 0x1, RZ ;  /* 0x0000000106027819 */ /* 0x000fe200000006ff */
[----:B------:R-:W-:Y:S03]  /*0fb0*/  BSSY.RECONVERGENT B1, `(.L_x_27) ;  /* 0x0000031000017945 */ /* 0x000fe60003800200 */
[----:B------:R-:W-:Y:S02]  /*0fc0*/  SHF.R.U32.HI R9, RZ, 0x18, R2 ;  /* 0x00000018ff097819 */ /* 0x000fe40000011602 */
[----:B------:R-:W-:Y:S02]  /*0fd0*/  MOV R2, R6 ;  /* 0x0000000600027202 */ /* 0x000fe40000000f00 */
[----:B------:R-:W-:-:S13]  /*0fe0*/  ISETP.NE.U32.AND P0, PT, R9, RZ, PT ;  /* 0x000000ff0900720c */ /* 0x000fda0003f05070 */
[----:B------:R-:W-:Y:S05]  /*0ff0*/  @P0 BRA `(.L_x_28) ;  /* 0x0000000000280947 */ /* 0x000fea0003800000 */
[----:B------:R-:W-:-:S04]  /*1000*/  SHF.L.U32 R3, R2, 0x1, RZ ;  /* 0x0000000102037819 */ /* 0x000fc800000006ff */
[----:B------:R-:W-:-:S13]  /*1010*/  ISETP.NE.AND P0, PT, R3, RZ, PT ;  /* 0x000000ff0300720c */ /* 0x000fda0003f05270 */
[----:B------:R-:W-:Y:S01]  /*1020*/  @P0 FFMA R6, R2, 1.84467440737095516160e+19, RZ ;  /* 0x5f80000002060823 */ /* 0x000fe200000000ff */
[----:B------:R-:W-:Y:S08]  /*1030*/  @!P0 MUFU.RCP R5, R2 ;  /* 0x0000000200058308 */ /* 0x000ff00000001000 */
[----:B------:R-:W0:Y:S02]  /*1040*/  @P0 MUFU.RCP R3, R6 ;  /* 0x0000000600030308 */ /* 0x000e240000001000 */
[----:B0-----:R-:W-:-:S04]  /*1050*/  @P0 FFMA R7, R6, R3, -1 ;  /* 0xbf80000006070423 */ /* 0x001fc80000000003 */
[----:B------:R-:W-:-:S04]  /*1060*/  @P0 FADD.FTZ R8, -R7, -RZ ;  /* 0x800000ff07080221 */ /* 0x000fc80000010100 */
[----:B------:R-:W-:-:S04]  /*1070*/  @P0 FFMA R3, R3, R8, R3 ;  /* 0x0000000803030223 */ /* 0x000fc80000000003 */
[----:B------:R-:W-:Y:S01]  /*1080*/  @P0 FFMA R5, R3, 1.84467440737095516160e+19, RZ ;  /* 0x5f80000003050823 */ /* 0x000fe200000000ff */
[----:B------:R-:W-:Y:S06]  /*1090*/  BRA `(.L_x_29) ;  /* 0x0000000000887947 */ /* 0x000fec0003800000 */
.L_x_28:
[----:B------:R-:W-:-:S04]  /*10a0*/  IADD3 R11, PT, PT, R9, -0xfd, RZ ;  /* 0xffffff03090b7810 */ /* 0x000fc80007ffe0ff */
[----:B------:R-:W-:-:S13]  /*10b0*/  ISETP.GT.U32.AND P0, PT, R11, 0x1, PT ;  /* 0x000000010b00780c */ /* 0x000fda0003f04070 */
[----:B------:R-:W-:Y:S05]  /*10c0*/  @P0 BRA `(.L_x_30) ;  /* 0x0000000000780947 */ /* 0x000fea0003800000 */
[----:B------:R-:W-:Y:S01]  /*10d0*/  LOP3.LUT R3, R2, 0x7fffff, RZ, 0xc0, !PT ;  /* 0x007fffff02037812 */ /* 0x000fe200078ec0ff */
[----:B------:R-:W-:-:S03]  /*10e0*/  HFMA2 R8, -RZ, RZ, 0, 1.78813934326171875e-07 ;  /* 0x00000003ff087431 */ /* 0x000fc600000001ff */
[----:B------:R-:W-:-:S04]  /*10f0*/  LOP3.LUT R3, R3, 0x3f800000, RZ, 0xfc, !PT ;  /* 0x3f80000003037812 */ /* 0x000fc800078efcff */
[----:B------:R-:W0:Y:S01]  /*1100*/  MUFU.RCP R6, R3 ;  /* 0x0000000300067308 */ /* 0x000e220000001000 */
[----:B------:R-:W-:Y:S01]  /*1110*/  SHF.L.U32 R8, R8, R11, RZ ;  /* 0x0000000b08087219 */ /* 0x000fe200000006ff */
[----:B0-----:R-:W-:-:S04]  /*1120*/  FFMA R5, R3, R6, -1 ;  /* 0xbf80000003057423 */ /* 0x001fc80000000006 */
[----:B------:R-:W-:-:S04]  /*1130*/  FADD.FTZ R5, -R5, -RZ ;  /* 0x800000ff05057221 */ /* 0x000fc80000010100 */
[CCC-:B------:R-:W-:Y:S01]  /*1140*/  FFMA.RM R7, R6.reuse, R5.reuse, R6.reuse ;  /* 0x0000000506077223 */ /* 0x1c0fe20000004006 */
[----:B------:R-:W-:-:S04]  /*1150*/  FFMA.RP R6, R6, R5, R6 ;  /* 0x0000000506067223 */ /* 0x000fc80000008006 */
[C---:B------:R-:W-:Y:S02]  /*1160*/  LOP3.LUT R5, R7.reuse, 0x7fffff, RZ, 0xc0, !PT ;  /* 0x007fffff07057812 */ /* 0x040fe400078ec0ff */
[----:B------:R-:W-:Y:S02]  /*1170*/  FSETP.NEU.FTZ.AND P0, PT, R7, R6, PT ;  /* 0x000000060700720b */ /* 0x000fe40003f1d000 */
[----:B------:R-:W-:Y:S02]  /*1180*/  LOP3.LUT R5, R5, 0x800000, RZ, 0xfc, !PT ;  /* 0x0080000005057812 */ /* 0x000fe400078efcff */
[----:B------:R-:W-:Y:S02]  /*1190*/  SEL R6, RZ, 0xffffffff, !P0 ;  /* 0xffffffffff067807 */ /* 0x000fe40004000000 */
[----:B------:R-:W-:Y:S02]  /*11a0*/  LOP3.LUT R8, R8, R5, RZ, 0xc0, !PT ;  /* 0x0000000508087212 */ /* 0x000fe400078ec0ff */
[----:B------:R-:W-:-:S02]  /*11b0*/  IADD3 R6, PT, PT, -R6, RZ, RZ ;  /* 0x000000ff06067210 */ /* 0x000fc40007ffe1ff */
[-C--:B------:R-:W-:Y:S02]  /*11c0*/  SHF.R.U32.HI R8, RZ, R11.reuse, R8 ;  /* 0x0000000bff087219 */ /* 0x080fe40000011608 */
[----:B------:R-:W-:Y:S02]  /*11d0*/  LOP3.LUT P1, RZ, R6, R11, R5, 0xf8, !PT ;  /* 0x0000000b06ff7212 */ /* 0x000fe4000782f805 */
[C---:B------:R-:W-:Y:S02]  /*11e0*/  LOP3.LUT P0, RZ, R8.reuse, 0x1, RZ, 0xc0, !PT ;  /* 0x0000000108ff7812 */ /* 0x040fe4000780c0ff */
[----:B------:R-:W-:Y:S02]  /*11f0*/  LOP3.LUT P2, RZ, R8, 0x2, RZ, 0xc0, !PT ;  /* 0x0000000208ff7812 */ /* 0x000fe4000784c0ff */
[----:B------:R-:W-:Y:S02]  /*1200*/  IADD3 R6, PT, PT, R9, -0xfc, RZ ;  /* 0xffffff0409067810 */ /* 0x000fe40007ffe0ff */
[----:B------:R-:W-:-:S02]  /*1210*/  PLOP3.LUT P0, PT, P0, P1, P2, 0xe0, 0x0 ;  /* 0x000000000000781c */ /* 0x000fc40000703c20 */
[----:B------:R-:W-:Y:S02]  /*1220*/  LOP3.LUT P1, RZ, R2, 0x7fffff, RZ, 0xc0, !PT ;  /* 0x007fffff02ff7812 */ /* 0x000fe4000782c0ff */
[----:B------:R-:W-:Y:S02]  /*1230*/  SEL R3, RZ, 0x1, !P0 ;  /* 0x00000001ff037807 */ /* 0x000fe40004000000 */
[----:B------:R-:W-:Y:S02]  /*1240*/  SHF.R.U32.HI R5, RZ, R6, R5 ;  /* 0x00000006ff057219 */ /* 0x000fe40000011605 */
[----:B------:R-:W-:-:S04]  /*1250*/  IADD3 R3, PT, PT, -R3, RZ, RZ ;  /* 0x000000ff03037210 */ /* 0x000fc80007ffe1ff */
[----:B------:R-:W-:-:S13]  /*1260*/  ISETP.GE.AND P0, PT, R3, RZ, PT ;  /* 0x000000ff0300720c */ /* 0x000fda0003f06270 */
[----:B------:R-:W-:-:S04]  /*1270*/  @!P0 IADD3 R5, PT, PT, R5, 0x1, RZ ;  /* 0x0000000105058810 */ /* 0x000fc80007ffe0ff */
[----:B------:R-:W-:-:S04]  /*1280*/  @!P1 SHF.L.U32 R5, R5, 0x1, RZ ;  /* 0x0000000105059819 */ /* 0x000fc800000006ff */
[----:B------:R-:W-:Y:S01]  /*1290*/  LOP3.LUT R5, R5, 0x80000000, R2, 0xf8, !PT ;  /* 0x8000000005057812 */ /* 0x000fe200078ef802 */
[----:B------:R-:W-:Y:S06]  /*12a0*/  BRA `(.L_x_29) ;  /* 0x0000000000047947 */ /* 0x000fec0003800000 */
.L_x_30:
[----:B------:R0:W1:Y:S02]  /*12b0*/  MUFU.RCP R5, R2 ;  /* 0x0000000200057308 */ /* 0x0000640000001000 */
.L_x_29:
[----:B------:R-:W-:Y:S05]  /*12c0*/  BSYNC.RECONVERGENT B1 ;  /* 0x0000000000017941 */ /* 0x000fea0003800200 */
.L_x_27:
[----:B01----:R-:W-:Y:S01]  /*12d0*/  MOV R2, R5 ;  /* 0x0000000500027202 */ /* 0x003fe20000000f00 */
[----:B------:R-:W-:-:S04]  /*12e0*/  HFMA2 R5, -RZ, RZ, 0, 0 ;  /* 0x00000000ff057431 */ /* 0x000fc800000001ff */
[----:B------:R-:W-:Y:S05]  /*12f0*/  RET.REL.NODEC R4 `(_Z13compute_layerPfiS_S_) ;  /* 0xffffffec04407950 */ /* 0x000fea0003c3ffff */
.L_x_31:
        /* <DEDUP_REMOVED lines=16> */
.L_x_32:


//--------------------- .nv.global.init           --------------------------
	.section	.nv.global.init,"aw",@progbits
.nv.global.init:
	.type		$str,@object
	.size		$str,(.L_0 - $str)
$str:
        /*0000*/ 	.byte	0x25, 0x66, 0x20, 0x0a, 0x00
.L_0:


//--------------------- .nv.shared.reserved.0     --------------------------
	.section	.nv.shared.reserved.0,"aw",@nobits
	.weak		__nv_reservedSMEM_offset_0_alias
	.size		__nv_reservedSMEM_offset_0_alias, 0, 64
	.other		__nv_reservedSMEM_offset_0_alias,@"STO_CUDA_RESERVED_SHARED STV_DEFAULT"
__nv_reservedSMEM_offset_0_alias:
	.zero		0
	.zero		64


//--------------------- .nv.shared._Z13compute_layerPfiS_S_ --------------------------
	.section	.nv.shared._Z13compute_layerPfiS_S_,"aw",@nobits
	.sectionflags	@""
	.align	4
.nv.shared._Z13compute_layerPfiS_S_:
	.zero		1036


//--------------------- .nv.constant0._Z13update_kernelPfiS_S_S_iS_ --------------------------
	.section	.nv.constant0._Z13update_kernelPfiS_S_S_iS_,"a",@progbits
	.sectionflags	@""
	.align	4
.nv.constant0._Z13update_kernelPfiS_S_S_iS_:
	.zero		952


//--------------------- .nv.constant0._Z16reduction_kernelPfS_ --------------------------
	.section	.nv.constant0._Z16reduction_kernelPfS_,"a",@progbits
	.sectionflags	@""
	.align	4
.nv.constant0._Z16reduction_kernelPfS_:
	.zero		912


//--------------------- .nv.constant0._Z12errDerivatesPfiS_iS_iS_iS_ --------------------------
	.section	.nv.constant0._Z12errDerivatesPfiS_iS_iS_iS_,"a",@progbits
	.sectionflags	@""
	.align	4
.nv.constant0._Z12errDerivatesPfiS_iS_iS_iS_:
	.zero		968


//--------------------- .nv.constant0._Z7delta_kPfS_iS_S_ --------------------------
	.section	.nv.constant0._Z7delta_kPfS_iS_S_,"a",@progbits
	.sectionflags	@""
	.align	4
.nv.constant0._Z7delta_kPfS_iS_S_:
	.zero		936


//--------------------- .nv.constant0._Z7delta_jPfS_S_ --------------------------
	.section	.nv.constant0._Z7delta_jPfS_S_,"a",@progbits
	.sectionflags	@""
	.align	4
.nv.constant0._Z7delta_jPfS_S_:
	.zero		920


//--------------------- .nv.constant0._Z13compute_layerPfiS_S_ --------------------------
	.section	.nv.constant0._Z13compute_layerPfiS_S_,"a",@progbits
	.sectionflags	@""
	.align	4
.nv.constant0._Z13compute_layerPfiS_S_:
	.zero		928


//--------------------- SYMBOLS --------------------------

	.type		.nv.reservedSmem.offset0,@object
	.size		.nv.reservedSmem.offset0,0x4
	.type		.nv.reservedSmem.cap,@object
	.size		.nv.reservedSmem.cap,0x4
	.type		vprintf,@function
